	.target	sm_90a

	.elftype	@"ET_EXEC"


//--------------------- .note.nv.tkinfo           --------------------------
	.section	.note.nv.tkinfo,"",@"SHT_NOTE"
	.sectionflags	@"SHF_NOTE_NV_TKINFO"
	.tkinfo
        /*0018*/ 	.word	0x00000002
        /*0030*/ 	.string	""
        /*0030*/ 	.string	"ptxas"
        /*0030*/ 	.string	"Cuda compilation tools, release 13.0, V13.0.88"
        /*0030*/ 	.string	"Build cuda_13.0.r13.0/compiler.36424714_0"
        /*0030*/ 	.string	"-arch sm_90a -m 64 "



//--------------------- .note.nv.cuinfo           --------------------------
	.section	.note.nv.cuinfo,"",@"SHT_NOTE"
	.sectionflags	@"SHF_NOTE_NV_CUINFO"
        /*0018*/ 	.short	0x0002
        /*001a*/ 	.short	0x005a
        /*001c*/ 	.short	0x0082
	.zero		2


//--------------------- .nv.info                  --------------------------
	.section	.nv.info,"",@"SHT_CUDA_INFO"
	.align	4


	//----- nvinfo : EIATTR_REGCOUNT
	.align		4
        /*0000*/ 	.byte	0x04, 0x2f
        /*0002*/ 	.short	(.L_15 - .L_14)
	.align		4
.L_14:
        /*0004*/ 	.word	index@(_ZN7cutlass13device_kernelINS_4gemm6kernel13GemmUniversalIN4cute5tupleIJiiiiEEENS1_10collective13CollectiveMmaINS1_34MainloopSm90TmaGmmaWarpSpecializedILi11ENS5_IJNS4_1CILi2EEENSA_ILi1EEESC_EEENS1_35KernelTmaWarpSpecializedCooperativeEEENS5_IJNSA_ILi128EEENSA_ILi32EEENSA_ILi64EEEEEENS_6half_tENS5_IJlSC_lEEESK_SL_NS4_8TiledMMAINS4_8MMA_AtomIJNS4_4SM904GMMA25MMA_64x32x16_F32F16F16_SSILNSP_5MajorE0ELSR_0ELNSP_7ScaleInE1ELSS_1EEEEEENS4_6LayoutISD_NS5_IJSC_NSA_ILi0EEESW_EEEEENS5_IJNS4_10UnderscoreESZ_SZ_EEEEENS4_13SM90_TMA_LOADENS4_14ComposedLayoutINS4_7SwizzleILi3ELi4ELi3EEENS4_18smem_ptr_flag_bitsILi16EEENSV_INS5_IJNSA_ILi8EEESI_EEENS5_IJSI_SC_EEEEEEEvNS4_8identityENS4_23SM90_TMA_LOAD_MULTICASTES1C_vS1D_EENS_8epilogue10collective6detail29Sm90TmaWarpSpecializedAdapterINS1H_15DefaultEpilogueISK_SL_SL_NS1G_6thread17LinearCombinationISK_Li1EffLNS1L_9ScaleType4KindE0ELNS_15FloatRoundStyleE2ESK_EENS1_15EpilogueDefaultEEEEEvvEEEEvNT_6ParamsE)
        /*0008*/ 	.word	0x000000a8


	//----- nvinfo : EIATTR_FRAME_SIZE
	.align		4
.L_15:
        /*000c*/ 	.byte	0x04, 0x11
        /*000e*/ 	.short	(.L_17 - .L_16)
	.align		4
.L_16:
        /*0010*/ 	.word	index@(_ZN7cutlass13device_kernelINS_4gemm6kernel13GemmUniversalIN4cute5tupleIJiiiiEEENS1_10collective13CollectiveMmaINS1_34MainloopSm90TmaGmmaWarpSpecializedILi11ENS5_IJNS4_1CILi2EEENSA_ILi1EEESC_EEENS1_35KernelTmaWarpSpecializedCooperativeEEENS5_IJNSA_ILi128EEENSA_ILi32EEENSA_ILi64EEEEEENS_6half_tENS5_IJlSC_lEEESK_SL_NS4_8TiledMMAINS4_8MMA_AtomIJNS4_4SM904GMMA25MMA_64x32x16_F32F16F16_SSILNSP_5MajorE0ELSR_0ELNSP_7ScaleInE1ELSS_1EEEEEENS4_6LayoutISD_NS5_IJSC_NSA_ILi0EEESW_EEEEENS5_IJNS4_10UnderscoreESZ_SZ_EEEEENS4_13SM90_TMA_LOADENS4_14ComposedLayoutINS4_7SwizzleILi3ELi4ELi3EEENS4_18smem_ptr_flag_bitsILi16EEENSV_INS5_IJNSA_ILi8EEESI_EEENS5_IJSI_SC_EEEEEEEvNS4_8identityENS4_23SM90_TMA_LOAD_MULTICASTES1C_vS1D_EENS_8epilogue10collective6detail29Sm90TmaWarpSpecializedAdapterINS1H_15DefaultEpilogueISK_SL_SL_NS1G_6thread17LinearCombinationISK_Li1EffLNS1L_9ScaleType4KindE0ELNS_15FloatRoundStyleE2ESK_EENS1_15EpilogueDefaultEEEEEvvEEEEvNT_6ParamsE)
        /*0014*/ 	.word	0x00000000


	//----- nvinfo : EIATTR_MIN_STACK_SIZE
	.align		4
.L_17:
        /*0018*/ 	.byte	0x04, 0x12
        /*001a*/ 	.short	(.L_19 - .L_18)
	.align		4
.L_18:
        /*001c*/ 	.word	index@(_ZN7cutlass13device_kernelINS_4gemm6kernel13GemmUniversalIN4cute5tupleIJiiiiEEENS1_10collective13CollectiveMmaINS1_34MainloopSm90TmaGmmaWarpSpecializedILi11ENS5_IJNS4_1CILi2EEENSA_ILi1EEESC_EEENS1_35KernelTmaWarpSpecializedCooperativeEEENS5_IJNSA_ILi128EEENSA_ILi32EEENSA_ILi64EEEEEENS_6half_tENS5_IJlSC_lEEESK_SL_NS4_8TiledMMAINS4_8MMA_AtomIJNS4_4SM904GMMA25MMA_64x32x16_F32F16F16_SSILNSP_5MajorE0ELSR_0ELNSP_7ScaleInE1ELSS_1EEEEEENS4_6LayoutISD_NS5_IJSC_NSA_ILi0EEESW_EEEEENS5_IJNS4_10UnderscoreESZ_SZ_EEEEENS4_13SM90_TMA_LOADENS4_14ComposedLayoutINS4_7SwizzleILi3ELi4ELi3EEENS4_18smem_ptr_flag_bitsILi16EEENSV_INS5_IJNSA_ILi8EEESI_EEENS5_IJSI_SC_EEEEEEEvNS4_8identityENS4_23SM90_TMA_LOAD_MULTICASTES1C_vS1D_EENS_8epilogue10collective6detail29Sm90TmaWarpSpecializedAdapterINS1H_15DefaultEpilogueISK_SL_SL_NS1G_6thread17LinearCombinationISK_Li1EffLNS1L_9ScaleType4KindE0ELNS_15FloatRoundStyleE2ESK_EENS1_15EpilogueDefaultEEEEEvvEEEEvNT_6ParamsE)
        /*0020*/ 	.word	0x00000000
.L_19:


//--------------------- .nv.compat                --------------------------
	.section	.nv.compat,"",@"SHT_CUDA_COMPAT_INFO"
	.align	4
        /*0000*/ 	.byte	0x02, 0x09, 0x01, 0x00, 0x02, 0x02, 0x04, 0x00, 0x02, 0x05, 0x05, 0x00, 0x03, 0x07, 0x01, 0x01
        /*0010*/ 	.byte	0x02, 0x03, 0x01, 0x00, 0x02, 0x06, 0x01, 0x00, 0x04, 0x0b, 0x08, 0x00, 0x00, 0x00, 0x00, 0x00
        /*0020*/ 	.byte	0x00, 0x00, 0x00, 0x00


//--------------------- .nv.info._ZN7cutlass13device_kernelINS_4gemm6kernel13GemmUniversalIN4cute5tupleIJiiiiEEENS1_10collective13CollectiveMmaINS1_34MainloopSm90TmaGmmaWarpSpecializedILi11ENS5_IJNS4_1CILi2EEENSA_ILi1EEESC_EEENS1_35KernelTmaWarpSpecializedCooperativeEEENS5_IJNSA_ILi128EEENSA_ILi32EEENSA_ILi64EEEEEENS_6half_tENS5_IJlSC_lEEESK_SL_NS4_8TiledMMAINS4_8MMA_AtomIJNS4_4SM904GMMA25MMA_64x32x16_F32F16F16_SSILNSP_5MajorE0ELSR_0ELNSP_7ScaleInE1ELSS_1EEEEEENS4_6LayoutISD_NS5_IJSC_NSA_ILi0EEESW_EEEEENS5_IJNS4_10UnderscoreESZ_SZ_EEEEENS4_13SM90_TMA_LOADENS4_14ComposedLayoutINS4_7SwizzleILi3ELi4ELi3EEENS4_18smem_ptr_flag_bitsILi16EEENSV_INS5_IJNSA_ILi8EEESI_EEENS5_IJSI_SC_EEEEEEEvNS4_8identityENS4_23SM90_TMA_LOAD_MULTICASTES1C_vS1D_EENS_8epilogue10collective6detail29Sm90TmaWarpSpecializedAdapterINS1H_15DefaultEpilogueISK_SL_SL_NS1G_6thread17LinearCombinationISK_Li1EffLNS1L_9ScaleType4KindE0ELNS_15FloatRoundStyleE2ESK_EENS1_15EpilogueDefaultEEEEEvvEEEEvNT_6ParamsE --------------------------
	.section	.nv.info._ZN7cutlass13device_kernelINS_4gemm6kernel13GemmUniversalIN4cute5tupleIJiiiiEEENS1_10collective13CollectiveMmaINS1_34MainloopSm90TmaGmmaWarpSpecializedILi11ENS5_IJNS4_1CILi2EEENSA_ILi1EEESC_EEENS1_35KernelTmaWarpSpecializedCooperativeEEENS5_IJNSA_ILi128EEENSA_ILi32EEENSA_ILi64EEEEEENS_6half_tENS5_IJlSC_lEEESK_SL_NS4_8TiledMMAINS4_8MMA_AtomIJNS4_4SM904GMMA25MMA_64x32x16_F32F16F16_SSILNSP_5MajorE0ELSR_0ELNSP_7ScaleInE1ELSS_1EEEEEENS4_6LayoutISD_NS5_IJSC_NSA_ILi0EEESW_EEEEENS5_IJNS4_10UnderscoreESZ_SZ_EEEEENS4_13SM90_TMA_LOADENS4_14ComposedLayoutINS4_7SwizzleILi3ELi4ELi3EEENS4_18smem_ptr_flag_bitsILi16EEENSV_INS5_IJNSA_ILi8EEESI_EEENS5_IJSI_SC_EEEEEEEvNS4_8identityENS4_23SM90_TMA_LOAD_MULTICASTES1C_vS1D_EENS_8epilogue10collective6detail29Sm90TmaWarpSpecializedAdapterINS1H_15DefaultEpilogueISK_SL_SL_NS1G_6thread17LinearCombinationISK_Li1EffLNS1L_9ScaleType4KindE0ELNS_15FloatRoundStyleE2ESK_EENS1_15EpilogueDefaultEEEEEvvEEEEvNT_6ParamsE,"",@"SHT_CUDA_INFO"
	.sectionflags	@""
	.align	4


	//----- nvinfo : EIATTR_CUDA_API_VERSION
	.align		4
        /*0000*/ 	.byte	0x04, 0x37
        /*0002*/ 	.short	(.L_21 - .L_20)
.L_20:
        /*0004*/ 	.word	0x00000082


	//----- nvinfo : EIATTR_KPARAM_INFO
	.align		4
.L_21:
        /*0008*/ 	.byte	0x04, 0x17
        /*000a*/ 	.short	(.L_23 - .L_22)
.L_22:
        /*000c*/ 	.word	0x00000000
        /*0010*/ 	.short	0x0000
        /*0012*/ 	.short	0x0070
        /*0014*/ 	.byte	0x00, 0xf0, 0x01, 0x10


	//----- nvinfo : EIATTR_SPARSE_MMA_MASK
	.align		4
.L_23:
        /*0018*/ 	.byte	0x03, 0x50
        /*001a*/ 	.short	0x0000


	//----- nvinfo : EIATTR_MAXREG_COUNT
	.align		4
        /*001c*/ 	.byte	0x03, 0x1b
        /*001e*/ 	.short	0x00a8


	//----- nvinfo : EIATTR_NUM_BARRIERS
	.align		4
        /*0020*/ 	.byte	0x02, 0x4c
        /*0022*/ 	.byte	0x01
	.zero		1


	//----- nvinfo : EIATTR_EXTERNS
	.align		4
        /*0024*/ 	.byte	0x04, 0x0f
        /*0026*/ 	.short	(.L_25 - .L_24)


	//   ....[0]....
	.align		4
.L_24:
        /*0028*/ 	.word	index@(__assertfail)


	//----- nvinfo : EIATTR_MERCURY_ISA_VERSION
	.align		4
.L_25:
        /*002c*/ 	.byte	0x03, 0x5f
        /*002e*/ 	.short	0x0101


	//----- nvinfo : EIATTR_INT_WARP_WIDE_INSTR_OFFSETS
	.align		4
        /*0030*/ 	.byte	0x04, 0x31
        /*0032*/ 	.short	(.L_27 - .L_26)


	//   ....[0]....
.L_26:
        /*0034*/ 	.word	0x000005a0


	//   ....[1]....
        /*0038*/ 	.word	0x000005d0


	//   ....[2]....
        /*003c*/ 	.word	0x00000790


	//   ....[3]....
        /*0040*/ 	.word	0x00001fb0


	//----- nvinfo : EIATTR_COOP_GROUP_MASK_REGIDS
	.align		4
.L_27:
        /*0044*/ 	.byte	0x04, 0x29
        /*0046*/ 	.short	(.L_29 - .L_28)


	//   ....[0]....
.L_28:
        /*0048*/ 	.word	0xffffffff


	//   ....[1]....
        /*004c*/ 	.word	0xffffffff


	//   ....[2]....
        /*0050*/ 	.word	0xffffffff


	//   ....[3]....
        /*0054*/ 	.word	0xffffffff


	//   ....[4]....
        /*0058*/ 	.word	0xffffffff


	//   ....[5]....
        /*005c*/ 	.word	0xffffffff


	//----- nvinfo : EIATTR_COOP_GROUP_INSTR_OFFSETS
	.align		4
.L_29:
        /*0060*/ 	.byte	0x04, 0x28
        /*0062*/ 	.short	(.L_31 - .L_30)


	//   ....[0]....
.L_30:
        /*0064*/ 	.word	0x00000060


	//   ....[1]....
        /*0068*/ 	.word	0x00000070


	//   ....[2]....
        /*006c*/ 	.word	0x00000130


	//   ....[3]....
        /*0070*/ 	.word	0x000003e0


	//   ....[4]....
        /*0074*/ 	.word	0x00000910


	//   ....[5]....
        /*0078*/ 	.word	0x00001530


	//----- nvinfo : EIATTR_REG_RECONFIG
	.align		4
.L_31:
        /*007c*/ 	.byte	0x01, 0x54
	.zero		2


	//----- nvinfo : EIATTR_SYSCALL_OFFSETS
	.align		4
        /*0080*/ 	.byte	0x04, 0x46
        /*0082*/ 	.short	(.L_33 - .L_32)


	//   ....[0]....
.L_32:
        /*0084*/ 	.word	0x00001720


	//----- nvinfo : EIATTR_MBARRIER_INSTR_OFFSETS
	.align		4
.L_33:
        /*0088*/ 	.byte	0x04, 0x39
        /*008a*/ 	.short	(.L_35 - .L_34)


	//   ....[0]....
.L_34:
        /*008c*/ 	.word	0x00000250
        /*0090*/ 	.word	0x000000ff
        /*0094*/ 	.word	0x00000000
        /*0098*/ 	.short	0x0100
        /*009a*/ 	.byte	0x08
	.zero		1


	//   ....[1]....
        /*009c*/ 	.word	0x00000260
        /*00a0*/ 	.word	0x000000ff
        /*00a4*/ 	.word	0x00000058
        /*00a8*/ 	.short	0x0100
        /*00aa*/ 	.byte	0x08
	.zero		1


	//   ....[2]....
        /*00ac*/ 	.word	0x00000270
        /*00b0*/ 	.word	0x000000ff
        /*00b4*/ 	.word	0x00000008
        /*00b8*/ 	.short	0x0100
        /*00ba*/ 	.byte	0x08
	.zero		1


	//   ....[3]....
        /*00bc*/ 	.word	0x00000280
        /*00c0*/ 	.word	0x000000ff
        /*00c4*/ 	.word	0x00000060
        /*00c8*/ 	.short	0x0100
        /*00ca*/ 	.byte	0x08
	.zero		1


	//   ....[4]....
        /*00cc*/ 	.word	0x00000290
        /*00d0*/ 	.word	0x000000ff
        /*00d4*/ 	.word	0x00000010
        /*00d8*/ 	.short	0x0100
        /*00da*/ 	.byte	0x08
	.zero		1


	//   ....[5]....
        /*00dc*/ 	.word	0x000002a0
        /*00e0*/ 	.word	0x000000ff
        /*00e4*/ 	.word	0x00000068
        /*00e8*/ 	.short	0x0100
        /*00ea*/ 	.byte	0x08
	.zero		1


	//   ....[6]....
        /*00ec*/ 	.word	0x000002b0
        /*00f0*/ 	.word	0x000000ff
        /*00f4*/ 	.word	0x00000018
        /*00f8*/ 	.short	0x0100
        /*00fa*/ 	.byte	0x08
	.zero		1


	//   ....[7]....
        /*00fc*/ 	.word	0x000002c0
        /*0100*/ 	.word	0x000000ff
        /*0104*/ 	.word	0x00000070
        /*0108*/ 	.short	0x0100
        /*010a*/ 	.byte	0x08
	.zero		1


	//   ....[8]....
        /*010c*/ 	.word	0x000002d0
        /*0110*/ 	.word	0x000000ff
        /*0114*/ 	.word	0x00000020
        /*0118*/ 	.short	0x0100
        /*011a*/ 	.byte	0x08
	.zero		1


	//   ....[9]....
        /*011c*/ 	.word	0x000002e0
        /*0120*/ 	.word	0x000000ff
        /*0124*/ 	.word	0x00000078
        /*0128*/ 	.short	0x0100
        /*012a*/ 	.byte	0x08
	.zero		1


	//   ....[10]....
        /*012c*/ 	.word	0x000002f0
        /*0130*/ 	.word	0x000000ff
        /*0134*/ 	.word	0x00000028
        /*0138*/ 	.short	0x0100
        /*013a*/ 	.byte	0x08
	.zero		1


	//   ....[11]....
        /*013c*/ 	.word	0x00000300
        /*0140*/ 	.word	0x000000ff
        /*0144*/ 	.word	0x00000080
        /*0148*/ 	.short	0x0100
        /*014a*/ 	.byte	0x08
	.zero		1


	//   ....[12]....
        /*014c*/ 	.word	0x00000310
        /*0150*/ 	.word	0x000000ff
        /*0154*/ 	.word	0x00000030
        /*0158*/ 	.short	0x0100
        /*015a*/ 	.byte	0x08
	.zero		1


	//   ....[13]....
        /*015c*/ 	.word	0x00000320
        /*0160*/ 	.word	0x000000ff
        /*0164*/ 	.word	0x00000088
        /*0168*/ 	.short	0x0100
        /*016a*/ 	.byte	0x08
	.zero		1


	//   ....[14]....
        /*016c*/ 	.word	0x00000330
        /*0170*/ 	.word	0x000000ff
        /*0174*/ 	.word	0x00000038
        /*0178*/ 	.short	0x0100
        /*017a*/ 	.byte	0x08
	.zero		1


	//   ....[15]....
        /*017c*/ 	.word	0x00000340
        /*0180*/ 	.word	0x000000ff
        /*0184*/ 	.word	0x00000090
        /*0188*/ 	.short	0x0100
        /*018a*/ 	.byte	0x08
	.zero		1


	//   ....[16]....
        /*018c*/ 	.word	0x00000350
        /*0190*/ 	.word	0x000000ff
        /*0194*/ 	.word	0x00000040
        /*0198*/ 	.short	0x0100
        /*019a*/ 	.byte	0x08
	.zero		1


	//   ....[17]....
        /*019c*/ 	.word	0x00000360
        /*01a0*/ 	.word	0x000000ff
        /*01a4*/ 	.word	0x00000098
        /*01a8*/ 	.short	0x0100
        /*01aa*/ 	.byte	0x08
	.zero		1


	//   ....[18]....
        /*01ac*/ 	.word	0x00000370
        /*01b0*/ 	.word	0x000000ff
        /*01b4*/ 	.word	0x00000048
        /*01b8*/ 	.short	0x0100
        /*01ba*/ 	.byte	0x08
	.zero		1


	//   ....[19]....
        /*01bc*/ 	.word	0x00000380
        /*01c0*/ 	.word	0x000000ff
        /*01c4*/ 	.word	0x000000a0
        /*01c8*/ 	.short	0x0100
        /*01ca*/ 	.byte	0x08
	.zero		1


	//   ....[20]....
        /*01cc*/ 	.word	0x00000390
        /*01d0*/ 	.word	0x000000ff
        /*01d4*/ 	.word	0x00000050
        /*01d8*/ 	.short	0x0100
        /*01da*/ 	.byte	0x08
	.zero		1


	//   ....[21]....
        /*01dc*/ 	.word	0x000003a0
        /*01e0*/ 	.word	0x000000ff
        /*01e4*/ 	.word	0x000000a8
        /*01e8*/ 	.short	0x0100
        /*01ea*/ 	.byte	0x08
	.zero		1


	//   ....[22]....
        /*01ec*/ 	.word	0x00000820
        /*01f0*/ 	.word	0x000000ff
        /*01f4*/ 	.word	0x000000c0
        /*01f8*/ 	.short	0x0100
        /*01fa*/ 	.byte	0x06
	.zero		1


	//   ....[23]....
        /*01fc*/ 	.word	0x000008b0
        /*0200*/ 	.word	0x000000ff
        /*0204*/ 	.word	0x000000c8
        /*0208*/ 	.short	0x0100
        /*020a*/ 	.byte	0x06
	.zero		1


	//   ....[24]....
        /*020c*/ 	.word	0x000017e0
        /*0210*/ 	.word	0x00000003
        /*0214*/ 	.word	0x00000000
        /*0218*/ 	.short	0x010a
        /*021a*/ 	.byte	0x3f
	.zero		1


	//   ....[25]....
        /*021c*/ 	.word	0x00001840
        /*0220*/ 	.word	0x00000003
        /*0224*/ 	.word	0x00000000
        /*0228*/ 	.short	0x010a
        /*022a*/ 	.byte	0x3f
	.zero		1


	//   ....[26]....
        /*022c*/ 	.word	0x00001bc0
        /*0230*/ 	.word	0x00000005
        /*0234*/ 	.word	0x00000000
        /*0238*/ 	.short	0x010a
        /*023a*/ 	.byte	0x3f
	.zero		1


	//   ....[27]....
        /*023c*/ 	.word	0x00001c00
        /*0240*/ 	.word	0x00000005
        /*0244*/ 	.word	0x00000000
        /*0248*/ 	.short	0x010a
        /*024a*/ 	.byte	0x3f
	.zero		1


	//   ....[28]....
        /*024c*/ 	.word	0x00001e60
        /*0250*/ 	.word	0x00000004
        /*0254*/ 	.word	0x00000000
        /*0258*/ 	.short	0x0101
        /*025a*/ 	.byte	0x3f
	.zero		1


	//   ....[29]....
        /*025c*/ 	.word	0x00002050
        /*0260*/ 	.word	0x00000000
        /*0264*/ 	.word	0x00000000
        /*0268*/ 	.short	0x0101
        /*026a*/ 	.byte	0x3f
	.zero		1


	//   ....[30]....
        /*026c*/ 	.word	0x000043d0
        /*0270*/ 	.word	0x00000018
        /*0274*/ 	.word	0x00000058
        /*0278*/ 	.short	0x010a
        /*027a*/ 	.byte	0x3f
	.zero		1


	//   ....[31]....
        /*027c*/ 	.word	0x00004750
        /*0280*/ 	.word	0x00000003
        /*0284*/ 	.word	0x000000c8
        /*0288*/ 	.short	0x0101
        /*028a*/ 	.byte	0x3f
	.zero		1


	//   ....[32]....
        /*028c*/ 	.word	0x00004eb0
        /*0290*/ 	.word	0x00000005
        /*0294*/ 	.word	0x00000000
        /*0298*/ 	.short	0x010a
        /*029a*/ 	.byte	0x3f
	.zero		1


	//   ....[33]....
        /*029c*/ 	.word	0x00004f30
        /*02a0*/ 	.word	0x00000007
        /*02a4*/ 	.word	0x00000000
        /*02a8*/ 	.short	0x010a
        /*02aa*/ 	.byte	0x3f
	.zero		1


	//   ....[34]....
        /*02ac*/ 	.word	0x00004fc0
        /*02b0*/ 	.word	0x00000006
        /*02b4*/ 	.word	0x00000000
        /*02b8*/ 	.short	0x010a
        /*02ba*/ 	.byte	0x3f
	.zero		1


	//   ....[35]....
        /*02bc*/ 	.word	0x00005050
        /*02c0*/ 	.word	0x00000009
        /*02c4*/ 	.word	0x00000000
        /*02c8*/ 	.short	0x010a
        /*02ca*/ 	.byte	0x3f
	.zero		1


	//   ....[36]....
        /*02cc*/ 	.word	0x000050e0
        /*02d0*/ 	.word	0x00000006
        /*02d4*/ 	.word	0x00000000
        /*02d8*/ 	.short	0x010a
        /*02da*/ 	.byte	0x3f
	.zero		1


	//   ....[37]....
        /*02dc*/ 	.word	0x00005170
        /*02e0*/ 	.word	0x00000009
        /*02e4*/ 	.word	0x00000000
        /*02e8*/ 	.short	0x010a
        /*02ea*/ 	.byte	0x3f
	.zero		1


	//   ....[38]....
        /*02ec*/ 	.word	0x00005200
        /*02f0*/ 	.word	0x00000006
        /*02f4*/ 	.word	0x00000000
        /*02f8*/ 	.short	0x010a
        /*02fa*/ 	.byte	0x3f
	.zero		1


	//   ....[39]....
        /*02fc*/ 	.word	0x00005290
        /*0300*/ 	.word	0x00000009
        /*0304*/ 	.word	0x00000000
        /*0308*/ 	.short	0x010a
        /*030a*/ 	.byte	0x3f
	.zero		1


	//   ....[40]....
        /*030c*/ 	.word	0x00005320
        /*0310*/ 	.word	0x0000000a
        /*0314*/ 	.word	0x00000000
        /*0318*/ 	.short	0x010a
        /*031a*/ 	.byte	0x3f
	.zero		1


	//   ....[41]....
        /*031c*/ 	.word	0x000053b0
        /*0320*/ 	.word	0x0000000b
        /*0324*/ 	.word	0x00000000
        /*0328*/ 	.short	0x010a
        /*032a*/ 	.byte	0x3f
	.zero		1


	//   ....[42]....
        /*032c*/ 	.word	0x00005440
        /*0330*/ 	.word	0x00000003
        /*0334*/ 	.word	0x00000000
        /*0338*/ 	.short	0x010a
        /*033a*/ 	.byte	0x3f
	.zero		1


	//   ....[43]....
        /*033c*/ 	.word	0x000054a0
        /*0340*/ 	.word	0x00000003
        /*0344*/ 	.word	0x00000000
        /*0348*/ 	.short	0x010a
        /*034a*/ 	.byte	0x3f
	.zero		1


	//   ....[44]....
        /*034c*/ 	.word	0x000054f0
        /*0350*/ 	.word	0x00000005
        /*0354*/ 	.word	0x00000000
        /*0358*/ 	.short	0x010a
        /*035a*/ 	.byte	0x3f
	.zero		1


	//   ....[45]....
        /*035c*/ 	.word	0x000055c0
        /*0360*/ 	.word	0x00000018
        /*0364*/ 	.word	0x00000058
        /*0368*/ 	.short	0x010a
        /*036a*/ 	.byte	0x3f
	.zero		1


	//   ....[46]....
        /*036c*/ 	.word	0x00005690
        /*0370*/ 	.word	0x00000005
        /*0374*/ 	.word	0x00000000
        /*0378*/ 	.short	0x010a
        /*037a*/ 	.byte	0x3f
	.zero		1


	//   ....[47]....
        /*037c*/ 	.word	0x000056e0
        /*0380*/ 	.word	0x00000007
        /*0384*/ 	.word	0x00000000
        /*0388*/ 	.short	0x010a
        /*038a*/ 	.byte	0x3f
	.zero		1


	//   ....[48]....
        /*038c*/ 	.word	0x00005730
        /*0390*/ 	.word	0x00000006
        /*0394*/ 	.word	0x00000000
        /*0398*/ 	.short	0x010a
        /*039a*/ 	.byte	0x3f
	.zero		1


	//   ....[49]....
        /*039c*/ 	.word	0x00005780
        /*03a0*/ 	.word	0x00000009
        /*03a4*/ 	.word	0x00000000
        /*03a8*/ 	.short	0x010a
        /*03aa*/ 	.byte	0x3f
	.zero		1


	//   ....[50]....
        /*03ac*/ 	.word	0x000057d0
        /*03b0*/ 	.word	0x00000006
        /*03b4*/ 	.word	0x00000000
        /*03b8*/ 	.short	0x010a
        /*03ba*/ 	.byte	0x3f
	.zero		1


	//   ....[51]....
        /*03bc*/ 	.word	0x00005820
        /*03c0*/ 	.word	0x00000009
        /*03c4*/ 	.word	0x00000000
        /*03c8*/ 	.short	0x010a
        /*03ca*/ 	.byte	0x3f
	.zero		1


	//   ....[52]....
        /*03cc*/ 	.word	0x00005870
        /*03d0*/ 	.word	0x00000006
        /*03d4*/ 	.word	0x00000000
        /*03d8*/ 	.short	0x010a
        /*03da*/ 	.byte	0x3f
	.zero		1


	//   ....[53]....
        /*03dc*/ 	.word	0x000058c0
        /*03e0*/ 	.word	0x00000009
        /*03e4*/ 	.word	0x00000000
        /*03e8*/ 	.short	0x010a
        /*03ea*/ 	.byte	0x3f
	.zero		1


	//   ....[54]....
        /*03ec*/ 	.word	0x00005910
        /*03f0*/ 	.word	0x0000000a
        /*03f4*/ 	.word	0x00000000
        /*03f8*/ 	.short	0x010a
        /*03fa*/ 	.byte	0x3f
	.zero		1


	//   ....[55]....
        /*03fc*/ 	.word	0x00005960
        /*0400*/ 	.word	0x0000000b
        /*0404*/ 	.word	0x00000000
        /*0408*/ 	.short	0x010a
        /*040a*/ 	.byte	0x3f
	.zero		1


	//----- nvinfo : EIATTR_NUM_MBARRIERS
	.align		4
.L_35:
        /*040c*/ 	.byte	0x03, 0x38
        /*040e*/ 	.short	0x0018


	//----- nvinfo : EIATTR_EXIT_INSTR_OFFSETS
	.align		4
        /*0410*/ 	.byte	0x04, 0x1c
        /*0412*/ 	.short	(.L_37 - .L_36)


	//   ....[0]....
.L_36:
        /*0414*/ 	.word	0x00000af0


	//   ....[1]....
        /*0418*/ 	.word	0x00001310


	//   ....[2]....
        /*041c*/ 	.word	0x00003b30


	//   ....[3]....
        /*0420*/ 	.word	0x000040b0


	//   ....[4]....
        /*0424*/ 	.word	0x00005490


	//----- nvinfo : EIATTR_MAX_THREADS
	.align		4
.L_37:
        /*0428*/ 	.byte	0x04, 0x05
        /*042a*/ 	.short	(.L_39 - .L_38)
.L_38:
        /*042c*/ 	.word	0x00000180
        /*0430*/ 	.word	0x00000001
        /*0434*/ 	.word	0x00000001


	//----- nvinfo : EIATTR_CRS_STACK_SIZE
	.align		4
.L_39:
        /*0438*/ 	.byte	0x04, 0x1e
        /*043a*/ 	.short	(.L_41 - .L_40)
.L_40:
        /*043c*/ 	.word	0x00000000


	//----- nvinfo : EIATTR_CBANK_PARAM_SIZE
	.align		4
.L_41:
        /*0440*/ 	.byte	0x03, 0x19
        /*0442*/ 	.short	0x0470


	//----- nvinfo : EIATTR_PARAM_CBANK
	.align		4
        /*0444*/ 	.byte	0x04, 0x0a
        /*0446*/ 	.short	(.L_43 - .L_42)
	.align		4
.L_42:
        /*0448*/ 	.word	index@(.nv.constant0._ZN7cutlass13device_kernelINS_4gemm6kernel13GemmUniversalIN4cute5tupleIJiiiiEEENS1_10collective13CollectiveMmaINS1_34MainloopSm90TmaGmmaWarpSpecializedILi11ENS5_IJNS4_1CILi2EEENSA_ILi1EEESC_EEENS1_35KernelTmaWarpSpecializedCooperativeEEENS5_IJNSA_ILi128EEENSA_ILi32EEENSA_ILi64EEEEEENS_6half_tENS5_IJlSC_lEEESK_SL_NS4_8TiledMMAINS4_8MMA_AtomIJNS4_4SM904GMMA25MMA_64x32x16_F32F16F16_SSILNSP_5MajorE0ELSR_0ELNSP_7ScaleInE1ELSS_1EEEEEENS4_6LayoutISD_NS5_IJSC_NSA_ILi0EEESW_EEEEENS5_IJNS4_10UnderscoreESZ_SZ_EEEEENS4_13SM90_TMA_LOADENS4_14ComposedLayoutINS4_7SwizzleILi3ELi4ELi3EEENS4_18smem_ptr_flag_bitsILi16EEENSV_INS5_IJNSA_ILi8EEESI_EEENS5_IJSI_SC_EEEEEEEvNS4_8identityENS4_23SM90_TMA_LOAD_MULTICASTES1C_vS1D_EENS_8epilogue10collective6detail29Sm90TmaWarpSpecializedAdapterINS1H_15DefaultEpilogueISK_SL_SL_NS1G_6thread17LinearCombinationISK_Li1EffLNS1L_9ScaleType4KindE0ELNS_15FloatRoundStyleE2ESK_EENS1_15EpilogueDefaultEEEEEvvEEEEvNT_6ParamsE)
        /*044c*/ 	.short	0x0210
        /*044e*/ 	.short	0x0470


	//----- nvinfo : EIATTR_SW_WAR
	.align		4
.L_43:
        /*0450*/ 	.byte	0x04, 0x36
        /*0452*/ 	.short	(.L_45 - .L_44)
.L_44:
        /*0454*/ 	.word	0x00000008
.L_45:


//--------------------- .nv.callgraph             --------------------------
	.section	.nv.callgraph,"",@"SHT_CUDA_CALLGRAPH"
	.align	4
	.sectionentsize	8
	.align		4
        /*0000*/ 	.word	0x00000000
	.align		4
        /*0004*/ 	.word	0xffffffff
	.align		4
        /*0008*/ 	.word	index@(_ZN7cutlass13device_kernelINS_4gemm6kernel13GemmUniversalIN4cute5tupleIJiiiiEEENS1_10collective13CollectiveMmaINS1_34MainloopSm90TmaGmmaWarpSpecializedILi11ENS5_IJNS4_1CILi2EEENSA_ILi1EEESC_EEENS1_35KernelTmaWarpSpecializedCooperativeEEENS5_IJNSA_ILi128EEENSA_ILi32EEENSA_ILi64EEEEEENS_6half_tENS5_IJlSC_lEEESK_SL_NS4_8TiledMMAINS4_8MMA_AtomIJNS4_4SM904GMMA25MMA_64x32x16_F32F16F16_SSILNSP_5MajorE0ELSR_0ELNSP_7ScaleInE1ELSS_1EEEEEENS4_6LayoutISD_NS5_IJSC_NSA_ILi0EEESW_EEEEENS5_IJNS4_10UnderscoreESZ_SZ_EEEEENS4_13SM90_TMA_LOADENS4_14ComposedLayoutINS4_7SwizzleILi3ELi4ELi3EEENS4_18smem_ptr_flag_bitsILi16EEENSV_INS5_IJNSA_ILi8EEESI_EEENS5_IJSI_SC_EEEEEEEvNS4_8identityENS4_23SM90_TMA_LOAD_MULTICASTES1C_vS1D_EENS_8epilogue10collective6detail29Sm90TmaWarpSpecializedAdapterINS1H_15DefaultEpilogueISK_SL_SL_NS1G_6thread17LinearCombinationISK_Li1EffLNS1L_9ScaleType4KindE0ELNS_15FloatRoundStyleE2ESK_EENS1_15EpilogueDefaultEEEEEvvEEEEvNT_6ParamsE)
	.align		4
        /*000c*/ 	.word	index@(__assertfail)
	.align		4
        /*0010*/ 	.word	0x00000000
	.align		4
        /*0014*/ 	.word	0xfffffffe
	.align		4
        /*0018*/ 	.word	0x00000000
	.align		4
        /*001c*/ 	.word	0xfffffffd
	.align		4
        /*0020*/ 	.word	0x00000000
	.align		4
        /*0024*/ 	.word	0xfffffffc


//--------------------- .nv.constant4             --------------------------
	.section	.nv.constant4,"a",@progbits
	.align	8
	.align		8
.nv.constant4:
        /*0000*/ 	.dword	__assertfail
	.align		8
        /*0008*/ 	.dword	__unnamed_1
	.align		8
        /*0010*/ 	.dword	_ZN40_INTERNAL_d3ad2811_4_k_cu_542b48ab_166054cuda3std3__45__cpo5beginE
	.align		8
        /*0018*/ 	.dword	_ZN40_INTERNAL_d3ad2811_4_k_cu_542b48ab_166054cuda3std3__45__cpo3endE
	.align		8
        /*0020*/ 	.dword	_ZN40_INTERNAL_d3ad2811_4_k_cu_542b48ab_166054cuda3std3__45__cpo6cbeginE
	.align		8
        /*0028*/ 	.dword	_ZN40_INTERNAL_d3ad2811_4_k_cu_542b48ab_166054cuda3std3__45__cpo4cendE
	.align		8
        /*0030*/ 	.dword	_ZN40_INTERNAL_d3ad2811_4_k_cu_542b48ab_166054cuda3std3__442_GLOBAL__N__d3ad2811_4_k_cu_542b48ab_166056ignoreE
	.align		8
        /*0038*/ 	.dword	_ZN40_INTERNAL_d3ad2811_4_k_cu_542b48ab_166054cuda3std3__419piecewise_constructE
	.align		8
        /*0040*/ 	.dword	_ZN40_INTERNAL_d3ad2811_4_k_cu_542b48ab_166054cuda3std3__48in_placeE
	.align		8
        /*0048*/ 	.dword	_ZN40_INTERNAL_d3ad2811_4_k_cu_542b48ab_166054cuda3std6ranges3__45__cpo4swapE
	.align		8
        /*0050*/ 	.dword	_ZN40_INTERNAL_d3ad2811_4_k_cu_542b48ab_166054cuda3std6ranges3__45__cpo9iter_moveE
	.align		8
        /*0058*/ 	.dword	_ZN40_INTERNAL_d3ad2811_4_k_cu_542b48ab_166054cute7productE
	.align		8
        /*0060*/ 	.dword	_ZN40_INTERNAL_d3ad2811_4_k_cu_542b48ab_166054cute1_E
	.align		8
        /*0068*/ 	.dword	$str$22
	.align		8
        /*0070*/ 	.dword	$str$23


//--------------------- .text._ZN7cutlass13device_kernelINS_4gemm6kernel13GemmUniversalIN4cute5tupleIJiiiiEEENS1_10collective13CollectiveMmaINS1_34MainloopSm90TmaGmmaWarpSpecializedILi11ENS5_IJNS4_1CILi2EEENSA_ILi1EEESC_EEENS1_35KernelTmaWarpSpecializedCooperativeEEENS5_IJNSA_ILi128EEENSA_ILi32EEENSA_ILi64EEEEEENS_6half_tENS5_IJlSC_lEEESK_SL_NS4_8TiledMMAINS4_8MMA_AtomIJNS4_4SM904GMMA25MMA_64x32x16_F32F16F16_SSILNSP_5MajorE0ELSR_0ELNSP_7ScaleInE1ELSS_1EEEEEENS4_6LayoutISD_NS5_IJSC_NSA_ILi0EEESW_EEEEENS5_IJNS4_10UnderscoreESZ_SZ_EEEEENS4_13SM90_TMA_LOADENS4_14ComposedLayoutINS4_7SwizzleILi3ELi4ELi3EEENS4_18smem_ptr_flag_bitsILi16EEENSV_INS5_IJNSA_ILi8EEESI_EEENS5_IJSI_SC_EEEEEEEvNS4_8identityENS4_23SM90_TMA_LOAD_MULTICASTES1C_vS1D_EENS_8epilogue10collective6detail29Sm90TmaWarpSpecializedAdapterINS1H_15DefaultEpilogueISK_SL_SL_NS1G_6thread17LinearCombinationISK_Li1EffLNS1L_9ScaleType4KindE0ELNS_15FloatRoundStyleE2ESK_EENS1_15EpilogueDefaultEEEEEvvEEEEvNT_6ParamsE --------------------------
	.section	.text._ZN7cutlass13device_kernelINS_4gemm6kernel13GemmUniversalIN4cute5tupleIJiiiiEEENS1_10collective13CollectiveMmaINS1_34MainloopSm90TmaGmmaWarpSpecializedILi11ENS5_IJNS4_1CILi2EEENSA_ILi1EEESC_EEENS1_35KernelTmaWarpSpecializedCooperativeEEENS5_IJNSA_ILi128EEENSA_ILi32EEENSA_ILi64EEEEEENS_6half_tENS5_IJlSC_lEEESK_SL_NS4_8TiledMMAINS4_8MMA_AtomIJNS4_4SM904GMMA25MMA_64x32x16_F32F16F16_SSILNSP_5MajorE0ELSR_0ELNSP_7ScaleInE1ELSS_1EEEEEENS4_6LayoutISD_NS5_IJSC_NSA_ILi0EEESW_EEEEENS5_IJNS4_10UnderscoreESZ_SZ_EEEEENS4_13SM90_TMA_LOADENS4_14ComposedLayoutINS4_7SwizzleILi3ELi4ELi3EEENS4_18smem_ptr_flag_bitsILi16EEENSV_INS5_IJNSA_ILi8EEESI_EEENS5_IJSI_SC_EEEEEEEvNS4_8identityENS4_23SM90_TMA_LOAD_MULTICASTES1C_vS1D_EENS_8epilogue10collective6detail29Sm90TmaWarpSpecializedAdapterINS1H_15DefaultEpilogueISK_SL_SL_NS1G_6thread17LinearCombinationISK_Li1EffLNS1L_9ScaleType4KindE0ELNS_15FloatRoundStyleE2ESK_EENS1_15EpilogueDefaultEEEEEvvEEEEvNT_6ParamsE,"ax",@progbits
	.align	128
.text._ZN7cutlass13device_kernelINS_4gemm6kernel13GemmUniversalIN4cute5tupleIJiiiiEEENS1_10collective13CollectiveMmaINS1_34MainloopSm90TmaGmmaWarpSpecializedILi11ENS5_IJNS4_1CILi2EEENSA_ILi1EEESC_EEENS1_35KernelTmaWarpSpecializedCooperativeEEENS5_IJNSA_ILi128EEENSA_ILi32EEENSA_ILi64EEEEEENS_6half_tENS5_IJlSC_lEEESK_SL_NS4_8TiledMMAINS4_8MMA_AtomIJNS4_4SM904GMMA25MMA_64x32x16_F32F16F16_SSILNSP_5MajorE0ELSR_0ELNSP_7ScaleInE1ELSS_1EEEEEENS4_6LayoutISD_NS5_IJSC_NSA_ILi0EEESW_EEEEENS5_IJNS4_10UnderscoreESZ_SZ_EEEEENS4_13SM90_TMA_LOADENS4_14ComposedLayoutINS4_7SwizzleILi3ELi4ELi3EEENS4_18smem_ptr_flag_bitsILi16EEENSV_INS5_IJNSA_ILi8EEESI_EEENS5_IJSI_SC_EEEEEEEvNS4_8identityENS4_23SM90_TMA_LOAD_MULTICASTES1C_vS1D_EENS_8epilogue10collective6detail29Sm90TmaWarpSpecializedAdapterINS1H_15DefaultEpilogueISK_SL_SL_NS1G_6thread17LinearCombinationISK_Li1EffLNS1L_9ScaleType4KindE0ELNS_15FloatRoundStyleE2ESK_EENS1_15EpilogueDefaultEEEEEvvEEEEvNT_6ParamsE:
        .type           _ZN7cutlass13device_kernelINS_4gemm6kernel13GemmUniversalIN4cute5tupleIJiiiiEEENS1_10collective13CollectiveMmaINS1_34MainloopSm90TmaGmmaWarpSpecializedILi11ENS5_IJNS4_1CILi2EEENSA_ILi1EEESC_EEENS1_35KernelTmaWarpSpecializedCooperativeEEENS5_IJNSA_ILi128EEENSA_ILi32EEENSA_ILi64EEEEEENS_6half_tENS5_IJlSC_lEEESK_SL_NS4_8TiledMMAINS4_8MMA_AtomIJNS4_4SM904GMMA25MMA_64x32x16_F32F16F16_SSILNSP_5MajorE0ELSR_0ELNSP_7ScaleInE1ELSS_1EEEEEENS4_6LayoutISD_NS5_IJSC_NSA_ILi0EEESW_EEEEENS5_IJNS4_10UnderscoreESZ_SZ_EEEEENS4_13SM90_TMA_LOADENS4_14ComposedLayoutINS4_7SwizzleILi3ELi4ELi3EEENS4_18smem_ptr_flag_bitsILi16EEENSV_INS5_IJNSA_ILi8EEESI_EEENS5_IJSI_SC_EEEEEEEvNS4_8identityENS4_23SM90_TMA_LOAD_MULTICASTES1C_vS1D_EENS_8epilogue10collective6detail29Sm90TmaWarpSpecializedAdapterINS1H_15DefaultEpilogueISK_SL_SL_NS1G_6thread17LinearCombinationISK_Li1EffLNS1L_9ScaleType4KindE0ELNS_15FloatRoundStyleE2ESK_EENS1_15EpilogueDefaultEEEEEvvEEEEvNT_6ParamsE,@function
        .size           _ZN7cutlass13device_kernelINS_4gemm6kernel13GemmUniversalIN4cute5tupleIJiiiiEEENS1_10collective13CollectiveMmaINS1_34MainloopSm90TmaGmmaWarpSpecializedILi11ENS5_IJNS4_1CILi2EEENSA_ILi1EEESC_EEENS1_35KernelTmaWarpSpecializedCooperativeEEENS5_IJNSA_ILi128EEENSA_ILi32EEENSA_ILi64EEEEEENS_6half_tENS5_IJlSC_lEEESK_SL_NS4_8TiledMMAINS4_8MMA_AtomIJNS4_4SM904GMMA25MMA_64x32x16_F32F16F16_SSILNSP_5MajorE0ELSR_0ELNSP_7ScaleInE1ELSS_1EEEEEENS4_6LayoutISD_NS5_IJSC_NSA_ILi0EEESW_EEEEENS5_IJNS4_10UnderscoreESZ_SZ_EEEEENS4_13SM90_TMA_LOADENS4_14ComposedLayoutINS4_7SwizzleILi3ELi4ELi3EEENS4_18smem_ptr_flag_bitsILi16EEENSV_INS5_IJNSA_ILi8EEESI_EEENS5_IJSI_SC_EEEEEEEvNS4_8identityENS4_23SM90_TMA_LOAD_MULTICASTES1C_vS1D_EENS_8epilogue10collective6detail29Sm90TmaWarpSpecializedAdapterINS1H_15DefaultEpilogueISK_SL_SL_NS1G_6thread17LinearCombinationISK_Li1EffLNS1L_9ScaleType4KindE0ELNS_15FloatRoundStyleE2ESK_EENS1_15EpilogueDefaultEEEEEvvEEEEvNT_6ParamsE,(.L_x_116 - _ZN7cutlass13device_kernelINS_4gemm6kernel13GemmUniversalIN4cute5tupleIJiiiiEEENS1_10collective13CollectiveMmaINS1_34MainloopSm90TmaGmmaWarpSpecializedILi11ENS5_IJNS4_1CILi2EEENSA_ILi1EEESC_EEENS1_35KernelTmaWarpSpecializedCooperativeEEENS5_IJNSA_ILi128EEENSA_ILi32EEENSA_ILi64EEEEEENS_6half_tENS5_IJlSC_lEEESK_SL_NS4_8TiledMMAINS4_8MMA_AtomIJNS4_4SM904GMMA25MMA_64x32x16_F32F16F16_SSILNSP_5MajorE0ELSR_0ELNSP_7ScaleInE1ELSS_1EEEEEENS4_6LayoutISD_NS5_IJSC_NSA_ILi0EEESW_EEEEENS5_IJNS4_10UnderscoreESZ_SZ_EEEEENS4_13SM90_TMA_LOADENS4_14ComposedLayoutINS4_7SwizzleILi3ELi4ELi3EEENS4_18smem_ptr_flag_bitsILi16EEENSV_INS5_IJNSA_ILi8EEESI_EEENS5_IJSI_SC_EEEEEEEvNS4_8identityENS4_23SM90_TMA_LOAD_MULTICASTES1C_vS1D_EENS_8epilogue10collective6detail29Sm90TmaWarpSpecializedAdapterINS1H_15DefaultEpilogueISK_SL_SL_NS1G_6thread17LinearCombinationISK_Li1EffLNS1L_9ScaleType4KindE0ELNS_15FloatRoundStyleE2ESK_EENS1_15EpilogueDefaultEEEEEvvEEEEvNT_6ParamsE)
        .other          _ZN7cutlass13device_kernelINS_4gemm6kernel13GemmUniversalIN4cute5tupleIJiiiiEEENS1_10collective13CollectiveMmaINS1_34MainloopSm90TmaGmmaWarpSpecializedILi11ENS5_IJNS4_1CILi2EEENSA_ILi1EEESC_EEENS1_35KernelTmaWarpSpecializedCooperativeEEENS5_IJNSA_ILi128EEENSA_ILi32EEENSA_ILi64EEEEEENS_6half_tENS5_IJlSC_lEEESK_SL_NS4_8TiledMMAINS4_8MMA_AtomIJNS4_4SM904GMMA25MMA_64x32x16_F32F16F16_SSILNSP_5MajorE0ELSR_0ELNSP_7ScaleInE1ELSS_1EEEEEENS4_6LayoutISD_NS5_IJSC_NSA_ILi0EEESW_EEEEENS5_IJNS4_10UnderscoreESZ_SZ_EEEEENS4_13SM90_TMA_LOADENS4_14ComposedLayoutINS4_7SwizzleILi3ELi4ELi3EEENS4_18smem_ptr_flag_bitsILi16EEENSV_INS5_IJNSA_ILi8EEESI_EEENS5_IJSI_SC_EEEEEEEvNS4_8identityENS4_23SM90_TMA_LOAD_MULTICASTES1C_vS1D_EENS_8epilogue10collective6detail29Sm90TmaWarpSpecializedAdapterINS1H_15DefaultEpilogueISK_SL_SL_NS1G_6thread17LinearCombinationISK_Li1EffLNS1L_9ScaleType4KindE0ELNS_15FloatRoundStyleE2ESK_EENS1_15EpilogueDefaultEEEEEvvEEEEvNT_6ParamsE,@"STO_CUDA_ENTRY STV_DEFAULT"
_ZN7cutlass13device_kernelINS_4gemm6kernel13GemmUniversalIN4cute5tupleIJiiiiEEENS1_10collective13CollectiveMmaINS1_34MainloopSm90TmaGmmaWarpSpecializedILi11ENS5_IJNS4_1CILi2EEENSA_ILi1EEESC_EEENS1_35KernelTmaWarpSpecializedCooperativeEEENS5_IJNSA_ILi128EEENSA_ILi32EEENSA_ILi64EEEEEENS_6half_tENS5_IJlSC_lEEESK_SL_NS4_8TiledMMAINS4_8MMA_AtomIJNS4_4SM904GMMA25MMA_64x32x16_F32F16F16_SSILNSP_5MajorE0ELSR_0ELNSP_7ScaleInE1ELSS_1EEEEEENS4_6LayoutISD_NS5_IJSC_NSA_ILi0EEESW_EEEEENS5_IJNS4_10UnderscoreESZ_SZ_EEEEENS4_13SM90_TMA_LOADENS4_14ComposedLayoutINS4_7SwizzleILi3ELi4ELi3EEENS4_18smem_ptr_flag_bitsILi16EEENSV_INS5_IJNSA_ILi8EEESI_EEENS5_IJSI_SC_EEEEEEEvNS4_8identityENS4_23SM90_TMA_LOAD_MULTICASTES1C_vS1D_EENS_8epilogue10collective6detail29Sm90TmaWarpSpecializedAdapterINS1H_15DefaultEpilogueISK_SL_SL_NS1G_6thread17LinearCombinationISK_Li1EffLNS1L_9ScaleType4KindE0ELNS_15FloatRoundStyleE2ESK_EENS1_15EpilogueDefaultEEEEEvvEEEEvNT_6ParamsE:
[----:B------:R-:W0:Y:S01]  /*0000*/  LDC R1, c[0x0][0x28] ;  /* 0x00000a00ff017b82 */ /* 0x000e220000000800 */
[----:B------:R-:W1:Y:S01]  /*0010*/  S2R R46, SR_TID.X ;  /* 0x00000000002e7919 */ /* 0x000e620000002100 */
[----:B------:R-:W-:Y:S01]  /*0020*/  ELECT P0, URZ, PT ;  /* 0x00000000003f782f */ /* 0x000fe20003800000 */
[----:B------:R-:W-:Y:S01]  /*0030*/  BSSY B0, `(.L_x_0) ;  /* 0x000000f000007945 */ /* 0x000fe20003800000 */
[--C-:B-1----:R-:W-:Y:S02]  /*0040*/  SHF.R.U32.HI R0, RZ, 0x5, R46.reuse ;  /* 0x00000005ff007819 */ /* 0x102fe4000001162e */
[----:B------:R-:W-:-:S03]  /*0050*/  SHF.R.U32.HI R7, RZ, 0x7, R46 ;  /* 0x00000007ff077819 */ /* 0x000fc6000001162e */
[----:B------:R-:W1:Y:S04]  /*0060*/  SHFL.IDX PT, R3, R0, RZ, 0x1f ;  /* 0x00001fff00037589 */ /* 0x000e6800000e0000 */
[----:B------:R2:W3:Y:S01]  /*0070*/  SHFL.IDX PT, R2, R7, RZ, 0x1f ;  /* 0x00001fff07027589 */ /* 0x0004e200000e0000 */
[----:B-1----:R-:W-:-:S13]  /*0080*/  ISETP.NE.OR P0, PT, R3, RZ, !P0 ;  /* 0x000000ff0300720c */ /* 0x002fda0004705670 */
[----:B0-23--:R-:W-:Y:S05]  /*0090*/  @P0 BRA `(.L_x_1) ;  /* 0x0000000000200947 */ /* 0x00dfea0003800000 */
[----:B------:R-:W-:Y:S02]  /*00a0*/  ULDC.64 UR4, c[0x0][0x198] ;  /* 0x0000660000047ab9 */ /* 0x000fe40000000a00 */
[----:B------:R-:W-:Y:S02]  /*00b0*/  UIADD3 UR6, UP0, UR4, 0xf0, URZ ;  /* 0x000000f004067890 */ /* 0x000fe4000ff1e03f */
[----:B------:R-:W-:Y:S02]  /*00c0*/  UIADD3 UR4, UP1, UR4, 0x1f0, URZ ;  /* 0x000001f004047890 */ /* 0x000fe4000ff3e03f */
[----:B------:R-:W-:Y:S02]  /*00d0*/  UIADD3.X UR7, URZ, UR5, URZ, UP0, !UPT ;  /* 0x000000053f077290 */ /* 0x000fe400087fe43f */
[----:B------:R-:W-:-:S07]  /*00e0*/  UIADD3.X UR5, URZ, UR5, URZ, UP1, !UPT ;  /* 0x000000053f057290 */ /* 0x000fce0008ffe43f */
[----:B------:R0:W-:Y:S02]  /*00f0*/  UTMACCTL.PF [UR6] ;  /* 0x00000000060079b9 */ /* 0x0001e40008040000 */
[----:B------:R0:W-:Y:S02]  /*0100*/  UTMACCTL.PF [UR4] ;  /* 0x00000000040079b9 */ /* 0x0001e40008040000 */
[----:B0-----:R-:W-:Y:S01]  /*0110*/  NOP ;  /* 0x0000000000007918 */ /* 0x001fe20000000000 */
.L_x_1:
[----:B------:R-:W-:Y:S05]  /*0120*/  BSYNC B0 ;  /* 0x0000000000007941 */ /* 0x000fea0003800000 */
.L_x_0:
[----:B------:R-:W0:Y:S02]  /*0130*/  SHFL.IDX PT, R5, R0, RZ, 0x1f ;  /* 0x00001fff00057589 */ /* 0x000e2400000e0000 */
[----:B0-----:R-:W-:-:S13]  /*0140*/  ISETP.NE.AND P0, PT, R5, RZ, PT ;  /* 0x000000ff0500720c */ /* 0x001fda0003f05270 */
[----:B------:R-:W-:Y:S05]  /*0150*/  @P0 BRA `(.L_x_2) ;  /* 0x00000000009c0947 */ /* 0x000fea0003800000 */
[----:B------:R-:W-:Y:S01]  /*0160*/  ELECT P0, URZ, PT ;  /* 0x00000000003f782f */ /* 0x000fe20003800000 */
[----:B------:R-:W-:-:S12]  /*0170*/  BSSY B0, `(.L_x_2) ;  /* 0x0000025000007945 */ /* 0x000fd80003800000 */
[----:B------:R-:W-:Y:S05]  /*0180*/  @!P0 BRA `(.L_x_3) ;  /* 0x00000000008c8947 */ /* 0x000fea0003800000 */
[----:B------:R-:W0:Y:S01]  /*0190*/  S2UR UR8, SR_CgaCtaId ;  /* 0x00000000000879c3 */ /* 0x000e220000008800 */
[----:B------:R-:W-:Y:S01]  /*01a0*/  UMOV UR4, 0x400 ;  /* 0x0000040000047882 */ /* 0x000fe20000000000 */
[----:B------:R-:W-:Y:S01]  /*01b0*/  UMOV UR5, 0x1 ;  /* 0x0000000100057882 */ /* 0x000fe20000000000 */
[----:B------:R-:W-:Y:S02]  /*01c0*/  UMOV UR6, 0x4 ;  /* 0x0000000400067882 */ /* 0x000fe40000000000 */
[----:B------:R-:W-:-:S04]  /*01d0*/  UIADD3 UR6, -UR6, 0x100000, URZ ;  /* 0x0010000006067890 */ /* 0x000fc8000fffe13f */
[----:B------:R-:W-:Y:S02]  /*01e0*/  USHF.L.U32 UR7, UR6, 0xb, URZ ;  /* 0x0000000b06077899 */ /* 0x000fe4000800063f */
[----:B------:R-:W-:Y:S02]  /*01f0*/  USHF.L.U32 UR6, UR6, 0x1, URZ ;  /* 0x0000000106067899 */ /* 0x000fe4000800063f */
[----:B0-----:R-:W-:Y:S02]  /*0200*/  ULEA UR8, UR8, UR4, 0x18 ;  /* 0x0000000408087291 */ /* 0x001fe4000f8ec03f */
[----:B------:R-:W-:-:S04]  /*0210*/  UIADD3 UR4, -UR5, 0x100000, URZ ;  /* 0x0010000005047890 */ /* 0x000fc8000fffe13f */
[----:B------:R-:W-:Y:S02]  /*0220*/  USHF.L.U32 UR5, UR4, 0xb, URZ ;  /* 0x0000000b04057899 */ /* 0x000fe4000800063f */
[----:B------:R-:W-:Y:S01]  /*0230*/  USHF.L.U32 UR4, UR4, 0x1, URZ ;  /* 0x0000000104047899 */ /* 0x000fe2000800063f */
[----:B------:R-:W0:Y:S11]  /*0240*/  FENCE.VIEW.ASYNC.S ;  /* 0x00000000000073c6 */ /* 0x000e360000000000 */
[----:B0-----:R0:W1:Y:S01]  /*0250*/  SYNCS.EXCH.64 URZ, [UR8], UR4 ;  /* 0x00000004083f75b2 */ /* 0x0010620008000100 */
[----:B------:R0:W2:Y:S01]  /*0260*/  SYNCS.EXCH.64 URZ, [UR8+0x58], UR6 ;  /* 0x00005806083f75b2 */ /* 0x0000a20008000100 */
[----:B------:R0:W3:Y:S01]  /*0270*/  SYNCS.EXCH.64 URZ, [UR8+0x8], UR4 ;  /* 0x00000804083f75b2 */ /* 0x0000e20008000100 */
[----:B------:R0:W4:Y:S01]  /*0280*/  SYNCS.EXCH.64 URZ, [UR8+0x60], UR6 ;  /* 0x00006006083f75b2 */ /* 0x0001220008000100 */
[----:B------:R0:W0:Y:S01]  /*0290*/  SYNCS.EXCH.64 URZ, [UR8+0x10], UR4 ;  /* 0x00001004083f75b2 */ /* 0x0000220008000100 */
        /* <DEDUP_REMOVED lines=17> */
[----:B------:R-:W-:Y:S01]  /*03b0*/  NOP ;  /* 0x0000000000007918 */ /* 0x000fe20000000000 */
.L_x_3:
[----:B0-----:R-:W-:Y:S05]  /*03c0*/  BSYNC B0 ;  /* 0x0000000000007941 */ /* 0x001fea0003800000 */
.L_x_2:
[----:B------:R-:W-:Y:S01]  /*03d0*/  SHF.R.S32.HI R9, RZ, 0x1f, R46 ;  /* 0x0000001fff097819 */ /* 0x000fe2000001142e */
[----:B------:R-:W0:Y:S01]  /*03e0*/  SHFL.IDX PT, R0, R0, RZ, 0x1f ;  /* 0x00001fff00007589 */ /* 0x000e2200000e0000 */
[----:B------:R-:W5:Y:S01]  /*03f0*/  S2UR UR8, SR_CTAID.X ;  /* 0x00000000000879c3 */ /* 0x000f620000002500 */
[----:B------:R-:W-:Y:S02]  /*0400*/  ELECT P0, URZ, PT ;  /* 0x00000000003f782f */ /* 0x000fe40003800000 */
[----:B------:R-:W-:Y:S01]  /*0410*/  LEA.HI R9, R9, R46, RZ, 0x7 ;  /* 0x0000002e09097211 */ /* 0x000fe200078f38ff */
[----:B------:R-:W1:Y:S01]  /*0420*/  S2R R4, SR_CTAID.Y ;  /* 0x0000000000047919 */ /* 0x000e620000002600 */
[----:B------:R-:W-:Y:S01]  /*0430*/  SHF.R.S32.HI R6, RZ, 0x1f, R5 ;  /* 0x0000001fff067819 */ /* 0x000fe20000011405 */
[----:B------:R-:W-:Y:S01]  /*0440*/  ULDC UR4, c[0x0][0x150] ;  /* 0x0000540000047ab9 */ /* 0x000fe20000000800 */
[----:B------:R-:W-:Y:S01]  /*0450*/  LOP3.LUT R9, R9, 0xffffff80, RZ, 0xc0, !PT ;  /* 0xffffff8009097812 */ /* 0x000fe200078ec0ff */
[----:B------:R-:W-:Y:S01]  /*0460*/  NOP ;  /* 0x0000000000007918 */ /* 0x000fe20000000000 */
[----:B------:R-:W-:Y:S01]  /*0470*/  LEA.HI R6, R6, R5, RZ, 0x2 ;  /* 0x0000000506067211 */ /* 0x000fe200078f10ff */
[----:B------:R-:W2:Y:S01]  /*0480*/  LDC R11, c[0x0][0x144] ;  /* 0x00005100ff0b7b82 */ /* 0x000ea20000000800 */
[----:B------:R-:W-:Y:S01]  /*0490*/  NOP ;  /* 0x0000000000007918 */ /* 0x000fe20000000000 */
[----:B------:R-:W-:Y:S01]  /*04a0*/  IMAD.IADD R8, R46, 0x1, -R9 ;  /* 0x000000012e087824 */ /* 0x000fe200078e0a09 */
[----:B------:R-:W-:Y:S01]  /*04b0*/  LOP3.LUT R6, R6, 0x3ffffffc, RZ, 0xc0, !PT ;  /* 0x3ffffffc06067812 */ /* 0x000fe200078ec0ff */
[----:B------:R-:W-:Y:S01]  /*04c0*/  IMAD.MOV.U32 R22, RZ, RZ, 0x1 ;  /* 0x00000001ff167424 */ /* 0x000fe200078e00ff */
[----:B------:R-:W-:-:S02]  /*04d0*/  ISETP.NE.AND P3, PT, R2, RZ, PT ;  /* 0x000000ff0200720c */ /* 0x000fc40003f65270 */
[----:B------:R-:W-:Y:S01]  /*04e0*/  SHF.R.S32.HI R9, RZ, 0x1f, R8 ;  /* 0x0000001fff097819 */ /* 0x000fe20000011408 */
[----:B------:R-:W-:Y:S01]  /*04f0*/  IMAD.IADD R6, R5, 0x1, -R6 ;  /* 0x0000000105067824 */ /* 0x000fe200078e0a06 */
[----:B------:R-:W3:Y:S02]  /*0500*/  LDC R13, c[0x0][0x140] ;  /* 0x00005000ff0d7b82 */ /* 0x000ee40000000800 */
[----:B------:R-:W-:Y:S02]  /*0510*/  LEA.HI R9, R9, R8, RZ, 0x3 ;  /* 0x0000000809097211 */ /* 0x000fe400078f18ff */
[----:B0-----:R-:W-:Y:S02]  /*0520*/  ISETP.NE.OR P0, PT, R0, RZ, !P0 ;  /* 0x000000ff0000720c */ /* 0x001fe40004705670 */
[----:B------:R-:W-:Y:S02]  /*0530*/  SHF.R.S32.HI R0, RZ, 0x3, R9 ;  /* 0x00000003ff007819 */ /* 0x000fe40000011409 */
[----:B-----5:R-:W-:-:S02]  /*0540*/  I2FP.F32.U32 R10, UR8 ;  /* 0x00000008000a7c45 */ /* 0x020fc40008201000 */
[----:B------:R-:W-:-:S03]  /*0550*/  SHF.R.S32.HI R9, RZ, 0x1f, R9 ;  /* 0x0000001fff097819 */ /* 0x000fc60000011409 */
[----:B------:R-:W-:Y:S01]  /*0560*/  FMUL R10, R10, UR4 ;  /* 0x000000040a0a7c20 */ /* 0x000fe20008400000 */
[----:B------:R-:W-:Y:S01]  /*0570*/  LEA.HI R9, R9, R0, RZ, 0x2 ;  /* 0x0000000009097211 */ /* 0x000fe200078f10ff */
[----:B------:R-:W-:Y:S01]  /*0580*/  ULDC UR4, c[0x0][0x154] ;  /* 0x0000550000047ab9 */ /* 0x000fe20000000800 */
[----:B-1----:R-:W-:Y:S01]  /*0590*/  I2FP.F32.U32 R12, R4 ;  /* 0x00000004000c7245 */ /* 0x002fe20000201000 */
[----:B------:R-:W-:Y:S01]  /*05a0*/  VOTEU.ALL UP0, P0 ;  /* 0x00000000003f7886 */ /* 0x000fe20000000000 */
[----:B------:R-:W-:Y:S01]  /*05b0*/  LOP3.LUT R9, R9, 0xfffffffc, RZ, 0xc0, !PT ;  /* 0xfffffffc09097812 */ /* 0x000fe200078ec0ff */
[----:B------:R-:W0:Y:S01]  /*05c0*/  F2I.U32.TRUNC.NTZ R10, R10 ;  /* 0x0000000a000a7305 */ /* 0x000e22000020f000 */
[----:B------:R-:W-:Y:S01]  /*05d0*/  VOTEU.ALL UP1, P0 ;  /* 0x00000000003f7886 */ /* 0x000fe20000020000 */
[----:B------:R-:W-:Y:S01]  /*05e0*/  FMUL R12, R12, UR4 ;  /* 0x000000040c0c7c20 */ /* 0x000fe20008400000 */
[----:B------:R-:W1:Y:S01]  /*05f0*/  @!UP0 S2UR UR7, SR_CgaCtaId ;  /* 0x00000000000789c3 */ /* 0x000e620000008800 */
[----:B------:R-:W-:Y:S01]  /*0600*/  IMAD.IADD R9, R0, 0x1, -R9 ;  /* 0x0000000100097824 */ /* 0x000fe200078e0a09 */
[----:B------:R-:W-:Y:S01]  /*0610*/  SHF.R.S32.HI R0, RZ, 0x1f, R3 ;  /* 0x0000001fff007819 */ /* 0x000fe20000011403 */
[----:B------:R-:W-:Y:S01]  /*0620*/  UMOV UR4, 0x20 ;  /* 0x0000002000047882 */ /* 0x000fe20000000000 */
[----:B------:R-:W-:Y:S01]  /*0630*/  @!UP0 UMOV UR6, 0x400 ;  /* 0x0000040000068882 */ /* 0x000fe20000000000 */
[----:B------:R-:W-:Y:S01]  /*0640*/  IMAD R19, R6, 0x4, R9 ;  /* 0x0000000406137824 */ /* 0x000fe200078e0209 */
[----:B------:R-:W5:Y:S01]  /*0650*/  F2I.U32.TRUNC.NTZ R12, R12 ;  /* 0x0000000c000c7305 */ /* 0x000f62000020f000 */
[----:B------:R-:W-:Y:S01]  /*0660*/  LEA.HI R0, R0, R3, RZ, 0x2 ;  /* 0x0000000300007211 */ /* 0x000fe200078f10ff */
[----:B------:R-:W4:Y:S01]  /*0670*/  LDC R9, c[0x0][0x148] ;  /* 0x00005200ff097b82 */ /* 0x000f220000000800 */
[----:B------:R-:W-:-:S04]  /*0680*/  @!UP0 UIADD3 UR4, -UR4, 0x100000, URZ ;  /* 0x0010000004048890 */ /* 0x000fc8000fffe13f */
[----:B------:R-:W-:Y:S02]  /*0690*/  @!UP0 USHF.L.U32 UR5, UR4, 0xb, URZ ;  /* 0x0000000b04058899 */ /* 0x000fe4000800063f */
[----:B------:R-:W-:Y:S01]  /*06a0*/  @!UP0 USHF.L.U32 UR4, UR4, 0x1, URZ ;  /* 0x0000000104048899 */ /* 0x000fe2000800063f */
[----:B------:R-:W-:Y:S01]  /*06b0*/  LEA.HI R6, R19, R19, RZ, 0x1 ;  /* 0x0000001313067211 */ /* 0x000fe200078f08ff */
[----:B0-----:R-:W-:Y:S01]  /*06c0*/  IMAD.MOV R14, RZ, RZ, -R10 ;  /* 0x000000ffff0e7224 */ /* 0x001fe200078e0a0a */
[----:B------:R-:W-:Y:S02]  /*06d0*/  LOP3.LUT R0, R0, 0xfffffffc, RZ, 0xc0, !PT ;  /* 0xfffffffc00007812 */ /* 0x000fe400078ec0ff */
[----:B------:R-:W-:Y:S01]  /*06e0*/  LOP3.LUT R10, R6, 0xfffffffe, RZ, 0xc0, !PT ;  /* 0xfffffffe060a7812 */ /* 0x000fe200078ec0ff */
[----:B--2---:R-:W-:Y:S01]  /*06f0*/  IMAD R6, R11, R14, UR8 ;  /* 0x000000080b067e24 */ /* 0x004fe2000f8e020e */
[----:B---3--:R-:W-:Y:S01]  /*0700*/  ISETP.EQ.U32.AND P2, PT, R13, 0x1, PT ;  /* 0x000000010d00780c */ /* 0x008fe20003f42070 */
[----:B------:R-:W-:-:S02]  /*0710*/  IMAD.IADD R3, R3, 0x1, -R0 ;  /* 0x0000000103037824 */ /* 0x000fc400078e0a00 */
[C---:B------:R-:W-:Y:S02]  /*0720*/  IMAD.IADD R11, R19.reuse, 0x1, -R10 ;  /* 0x00000001130b7824 */ /* 0x040fe400078e0a0a */
[----:B------:R-:W-:Y:S01]  /*0730*/  IMAD.SHL.U32 R10, R19, 0x4, RZ ;  /* 0x00000004130a7824 */ /* 0x000fe200078e00ff */
[----:B------:R-:W-:Y:S01]  /*0740*/  ISETP.NE.AND P1, PT, R3, 0x3, PT ;  /* 0x000000030300780c */ /* 0x000fe20003f25270 */
[----:B-----5:R-:W-:Y:S01]  /*0750*/  IMAD.MOV R23, RZ, RZ, -R12 ;  /* 0x000000ffff177224 */ /* 0x020fe200078e0a0c */
[----:B------:R-:W-:Y:S01]  /*0760*/  ISETP.NE.AND P4, PT, R11, R6, PT ;  /* 0x000000060b00720c */ /* 0x000fe20003f85270 */
[----:B-1----:R-:W-:Y:S01]  /*0770*/  @!UP0 ULEA UR6, UR7, UR6, 0x18 ;  /* 0x0000000607068291 */ /* 0x002fe2000f8ec03f */
[----:B------:R-:W-:Y:S01]  /*0780*/  LOP3.LUT R19, R19, 0xc, R10, 0x78, !PT ;  /* 0x0000000c13137812 */ /* 0x000fe200078e780a */
[----:B------:R-:W-:Y:S01]  /*0790*/  VOTEU.ALL UP0, P0 ;  /* 0x00000000003f7886 */ /* 0x000fe20000000000 */
[----:B------:R-:W-:Y:S01]  /*07a0*/  LOP3.LUT P0, RZ, R8, 0x7, RZ, 0xc0, !PT ;  /* 0x0000000708ff7812 */ /* 0x000fe2000780c0ff */
[----:B------:R-:W-:Y:S01]  /*07b0*/  VIADD R8, R2, 0xffffffff ;  /* 0xffffffff02087836 */ /* 0x000fe20000000000 */
[----:B------:R-:W-:Y:S01]  /*07c0*/  ISETP.EQ.OR P1, PT, R3, RZ, !P1 ;  /* 0x000000ff0300720c */ /* 0x000fe20004f22670 */
[----:B----4-:R-:W-:Y:S01]  /*07d0*/  IMAD R11, R9, R23, R4 ;  /* 0x00000017090b7224 */ /* 0x010fe200078e0204 */
[----:B------:R-:W-:-:S02]  /*07e0*/  ISETP.LT.U32.AND P0, PT, R19, 0x2, !P0 ;  /* 0x000000021300780c */ /* 0x000fc40004701070 */
[----:B------:R-:W-:Y:S02]  /*07f0*/  ISETP.EQ.AND P1, PT, R2, RZ, P1 ;  /* 0x000000ff0200720c */ /* 0x000fe40000f22270 */
[----:B------:R-:W-:Y:S01]  /*0800*/  ISETP.GE.U32.AND P6, PT, R8, 0x2, PT ;  /* 0x000000020800780c */ /* 0x000fe20003fc6070 */
[----:B------:R-:W0:Y:S02]  /*0810*/  FENCE.VIEW.ASYNC.S ;  /* 0x00000000000073c6 */ /* 0x000e240000000000 */
[----:B0-----:R0:W1:Y:S01]  /*0820*/  @!UP0 SYNCS.EXCH.64 URZ, [UR6+0xc0], UR4 ;  /* 0x0000c004063f85b2 */ /* 0x0010620008000100 */
[----:B------:R-:W-:Y:S02]  /*0830*/  @P4 LEA.HI R0, R19, R19, RZ, 0x1 ;  /* 0x0000001313004211 */ /* 0x000fe400078f08ff */
[----:B------:R-:W-:Y:S02]  /*0840*/  SEL R18, RZ, 0x1, !P1 ;  /* 0x00000001ff127807 */ /* 0x000fe40004800000 */
[----:B------:R-:W-:-:S02]  /*0850*/  @P4 SHF.R.S32.HI R0, RZ, 0x1, R0 ;  /* 0x00000001ff004819 */ /* 0x000fc40000011400 */
[----:B------:R-:W-:Y:S02]  /*0860*/  SEL R18, R18, 0x2, P6 ;  /* 0x0000000212127807 */ /* 0x000fe40003000000 */
[----:B------:R-:W-:Y:S02]  /*0870*/  @P4 ISETP.NE.AND P5, PT, R0, R11, PT ;  /* 0x0000000b0000420c */ /* 0x000fe40003fa5270 */
[----:B------:R-:W-:Y:S02]  /*0880*/  SEL R11, RZ, 0x1, !P0 ;  /* 0x00000001ff0b7807 */ /* 0x000fe40004000000 */
[----:B------:R-:W-:Y:S02]  /*0890*/  @P4 SEL R22, RZ, 0x1, P5 ;  /* 0x00000001ff164807 */ /* 0x000fe40002800000 */
[----:B------:R-:W-:Y:S01]  /*08a0*/  LOP3.LUT R0, R46, 0x7f, RZ, 0xc0, !PT ;  /* 0x0000007f2e007812 */ /* 0x000fe200078ec0ff */
[----:B------:R0:W2:Y:S01]  /*08b0*/  @!UP1 SYNCS.EXCH.64 URZ, [UR6+0xc8], UR4 ;  /* 0x0000c804063f95b2 */ /* 0x0000a20008000100 */
[----:B------:R-:W-:Y:S01]  /*08c0*/  LOP3.LUT R22, R22, R11, RZ, 0xc0, !PT ;  /* 0x0000000b16167212 */ /* 0x000fe200078ec0ff */
[----:B------:R-:W-:Y:S01]  /*08d0*/  NOP ;  /* 0x0000000000007918 */ /* 0x000fe20000000000 */
[----:B------:R-:W-:Y:S05]  /*08e0*/  @!P2 BRA `(.L_x_4) ;  /* 0x000000000008a947 */ /* 0x000fea0003800000 */
[----:B-12---:R-:W-:Y:S01]  /*08f0*/  UCGABAR_ARV ;  /* 0x00000000000079c7 */ /* 0x006fe20008000000 */
[----:B------:R-:W-:Y:S05]  /*0900*/  BRA `(.L_x_5) ;  /* 0x0000000000047947 */ /* 0x000fea0003800000 */
.L_x_4:
[----:B-12---:R-:W-:Y:S01]  /*0910*/  NOP ;  /* 0x0000000000007918 */ /* 0x006fe20000000000 */
.L_x_5:
[----:B------:R-:W1:Y:S01]  /*0920*/  LDC R16, c[0x0][0x65c] ;  /* 0x00019700ff107b82 */ /* 0x000e620000000800 */
[----:B------:R-:W-:Y:S02]  /*0930*/  IMAD.U32 R10, RZ, RZ, UR8 ;  /* 0x00000008ff0a7e24 */ /* 0x000fe4000f8e00ff */
[----:B------:R-:W-:Y:S01]  /*0940*/  IMAD.MOV.U32 R11, RZ, RZ, RZ ;  /* 0x000000ffff0b7224 */ /* 0x000fe200078e00ff */
[----:B-1----:R-:W-:-:S04]  /*0950*/  ISETP.NE.AND P1, PT, R16, 0x1, PT ;  /* 0x000000011000780c */ /* 0x002fc80003f25270 */
[----:B------:R-:W-:-:S09]  /*0960*/  P2R R2, PR, RZ, 0x2 ;  /* 0x00000002ff027803 */ /* 0x000fd20000000000 */
[----:B------:R-:W1:Y:S01]  /*0970*/  @P1 LDC R13, c[0x0][0x10] ;  /* 0x00000400ff0d1b82 */ /* 0x000e620000000800 */
[----:B------:R-:W-:Y:S02]  /*0980*/  @P1 IMAD.MOV.U32 R5, RZ, RZ, RZ ;  /* 0x000000ffff051224 */ /* 0x000fe400078e00ff */
[----:B------:R-:W-:-:S05]  /*0990*/  @P1 IMAD.MOV.U32 R17, RZ, RZ, RZ ;  /* 0x000000ffff111224 */ /* 0x000fca00078e00ff */
[----:B------:R-:W2:Y:S01]  /*09a0*/  @!P1 LDC R15, c[0x0][0xc] ;  /* 0x00000300ff0f9b82 */ /* 0x000ea20000000800 */
[----:B0-----:R-:W-:Y:S01]  /*09b0*/  ULDC UR4, c[0x0][0xc] ;  /* 0x0000030000047ab9 */ /* 0x001fe20000000800 */
[----:B------:R-:W-:Y:S01]  /*09c0*/  ULDC UR5, c[0x0][0x10] ;  /* 0x0000040000057ab9 */ /* 0x000fe20000000800 */
[----:B------:R-:W-:Y:S01]  /*09d0*/  ULDC UR6, c[0x0][0x14] ;  /* 0x0000050000067ab9 */ /* 0x000fe20000000800 */
[----:B------:R-:W-:-:S04]  /*09e0*/  UIMAD.WIDE.U32 UR4, UR4, UR5, URZ ;  /* 0x00000005040472a5 */ /* 0x000fc8000f8e003f */
[----:B------:R-:W-:Y:S02]  /*09f0*/  UIMAD.WIDE.U32 UR36, UR4, UR6, URZ ;  /* 0x00000006042472a5 */ /* 0x000fe4000f8e003f */
[----:B------:R-:W-:-:S04]  /*0a00*/  UIMAD UR42, UR5, UR6, URZ ;  /* 0x00000006052a72a4 */ /* 0x000fc8000f8e023f */
[----:B------:R-:W-:Y:S01]  /*0a10*/  UIADD3 UR42, UR37, UR42, URZ ;  /* 0x0000002a252a7290 */ /* 0x000fe2000fffe03f */
[----:B-1----:R-:W-:-:S04]  /*0a20*/  @P1 IMAD.WIDE.U32 R12, R13, UR8, R4 ;  /* 0x000000080d0c1c25 */ /* 0x002fc8000f8e0004 */
[----:B------:R-:W-:Y:S02]  /*0a30*/  @P1 IMAD.MOV.U32 R2, RZ, RZ, R12 ;  /* 0x000000ffff021224 */ /* 0x000fe400078e000c */
[----:B------:R-:W-:Y:S02]  /*0a40*/  @P1 IMAD.IADD R17, R13, 0x1, R17 ;  /* 0x000000010d111824 */ /* 0x000fe400078e0211 */
[----:B--2---:R-:W-:-:S04]  /*0a50*/  @!P1 IMAD.WIDE.U32 R10, R4, R15, R10 ;  /* 0x0000000f040a9225 */ /* 0x004fc800078e000a */
[----:B------:R-:W-:Y:S02]  /*0a60*/  @!P1 IMAD.MOV.U32 R2, RZ, RZ, R10 ;  /* 0x000000ffff029224 */ /* 0x000fe400078e000a */
[----:B------:R-:W-:Y:S01]  /*0a70*/  @!P1 IMAD.MOV.U32 R17, RZ, RZ, R11 ;  /* 0x000000ffff119224 */ /* 0x000fe200078e000b */
[----:B------:R-:W-:Y:S06]  /*0a80*/  @!P2 BRA `(.L_x_6) ;  /* 0x00000000000ca947 */ /* 0x000fec0003800000 */
[----:B------:R-:W-:Y:S01]  /*0a90*/  UCGABAR_WAIT ;  /* 0x0000000000007dc7 */ /* 0x000fe20008000000 */
[----:B------:R-:W-:Y:S01]  /*0aa0*/  CCTL.IVALL ;  /* 0x00000000ff00798f */ /* 0x000fe20002000000 */
[----:B------:R-:W-:Y:S05]  /*0ab0*/  BRA `(.L_x_7) ;  /* 0x0000000000047947 */ /* 0x000fea0003800000 */
.L_x_6:
[----:B------:R-:W-:Y:S06]  /*0ac0*/  BAR.SYNC.DEFER_BLOCKING 0x0 ;  /* 0x0000000000007b1d */ /* 0x000fec0000010000 */
.L_x_7:
[----:B------:R-:W-:Y:S05]  /*0ad0*/  @!P3 BRA `(.L_x_8) ;  /* 0x000000300018b947 */ /* 0x000fea0003800000 */
[----:B------:R-:W-:-:S13]  /*0ae0*/  ISETP.GT.U32.AND P0, PT, R8, 0x1, PT ;  /* 0x000000010800780c */ /* 0x000fda0003f04070 */
[----:B------:R-:W-:Y:S05]  /*0af0*/  @P0 EXIT ;  /* 0x000000000000094d */ /* 0x000fea0003800000 */
[----:B------:R-:W-:Y:S01]  /*0b00*/  ULDC.64 UR4, c[0x0][0x650] ;  /* 0x0001940000047ab9 */ /* 0x000fe20000000a00 */
[----:B------:R-:W-:Y:S01]  /*0b10*/  PRMT R3, RZ, 0x7610, R3 ;  /* 0x00007610ff037816 */ /* 0x000fe20000000003 */
[----:B------:R-:W-:Y:S01]  /*0b20*/  IMAD.MOV.U32 R51, RZ, RZ, -0x1 ;  /* 0xffffffffff337424 */ /* 0x000fe200078e00ff */
[----:B------:R-:W-:Y:S01]  /*0b30*/  ISETP.GE.U32.AND P0, PT, R2, UR4, PT ;  /* 0x0000000402007c0c */ /* 0x000fe2000bf06070 */
[----:B------:R-:W-:Y:S02]  /*0b40*/  IMAD.MOV.U32 R50, RZ, RZ, -0x1 ;  /* 0xffffffffff327424 */ /* 0x000fe400078e00ff */
[----:B------:R-:W-:Y:S01]  /*0b50*/  IMAD.MOV.U32 R49, RZ, RZ, -0x1 ;  /* 0xffffffffff317424 */ /* 0x000fe200078e00ff */
[----:B------:R-:W-:-:S13]  /*0b60*/  ISETP.GE.U32.AND.EX P0, PT, R17, UR5, PT, P0 ;  /* 0x0000000511007c0c */ /* 0x000fda000bf06100 */
[----:B------:R-:W-:Y:S05]  /*0b70*/  @P0 BRA `(.L_x_9) ;  /* 0x00000004002c0947 */ /* 0x000fea0003800000 */
[----:B------:R-:W0:Y:S01]  /*0b80*/  LDC.64 R24, c[0x0][0x628] ;  /* 0x00018a00ff187b82 */ /* 0x000e220000000a00 */
[----:B------:R-:W-:Y:S02]  /*0b90*/  IMAD.MOV.U32 R10, RZ, RZ, R2 ;  /* 0x000000ffff0a7224 */ /* 0x000fe400078e0002 */
[----:B------:R-:W-:-:S05]  /*0ba0*/  IMAD.MOV.U32 R11, RZ, RZ, R17 ;  /* 0x000000ffff0b7224 */ /* 0x000fca00078e0011 */
[----:B------:R-:W1:Y:S08]  /*0bb0*/  LDC R8, c[0x0][0x630] ;  /* 0x00018c00ff087b82 */ /* 0x000e700000000800 */
[----:B------:R-:W2:Y:S01]  /*0bc0*/  LDC.64 R26, c[0x0][0x620] ;  /* 0x00018800ff1a7b82 */ /* 0x000ea20000000a00 */
[----:B0-----:R-:W-:-:S04]  /*0bd0*/  ISETP.NE.U32.AND P0, PT, R24, RZ, PT ;  /* 0x000000ff1800720c */ /* 0x001fc80003f05070 */
[----:B------:R-:W-:-:S13]  /*0be0*/  ISETP.NE.AND.EX P0, PT, R25, RZ, PT, P0 ;  /* 0x000000ff1900720c */ /* 0x000fda0003f05300 */
[----:B-12---:R-:W-:Y:S05]  /*0bf0*/  @!P0 BRA `(.L_x_10) ;  /* 0x0000000000288947 */ /* 0x006fea0003800000 */
[----:B------:R-:W0:Y:S02]  /*0c00*/  LDC R3, c[0x0][0x634] ;  /* 0x00018d00ff037b82 */ /* 0x000e240000000800 */
[----:B0-----:R-:W-:-:S05]  /*0c10*/  IADD3 R3, P0, R2, R3, RZ ;  /* 0x0000000302037210 */ /* 0x001fca0007f1e0ff */
[----:B------:R-:W-:-:S04]  /*0c20*/  IMAD.X R21, RZ, RZ, R17, P0 ;  /* 0x000000ffff157224 */ /* 0x000fc800000e0611 */
[----:B------:R-:W-:-:S04]  /*0c30*/  IMAD.WIDE.U32 R10, R21, R24, RZ ;  /* 0x00000018150a7225 */ /* 0x000fc800078e00ff */
[----:B------:R-:W-:-:S04]  /*0c40*/  IMAD.WIDE.U32 R12, P0, R3, R25, R10 ;  /* 0x00000019030c7225 */ /* 0x000fc8000780000a */
[----:B------:R-:W-:-:S04]  /*0c50*/  IMAD.WIDE.U32 R10, R3, R24, RZ ;  /* 0x00000018030a7225 */ /* 0x000fc800078e00ff */
[----:B------:R-:W-:Y:S01]  /*0c60*/  IMAD.X R15, RZ, RZ, RZ, P0 ;  /* 0x000000ffff0f7224 */ /* 0x000fe200000e06ff */
[----:B------:R-:W-:Y:S01]  /*0c70*/  IADD3 RZ, P0, R11, R12, RZ ;  /* 0x0000000c0bff7210 */ /* 0x000fe20007f1e0ff */
[----:B------:R-:W-:-:S04]  /*0c80*/  IMAD.MOV.U32 R14, RZ, RZ, R13 ;  /* 0x000000ffff0e7224 */ /* 0x000fc800078e000d */
[----:B------:R-:W-:-:S08]  /*0c90*/  IMAD.WIDE.U32.X R10, R21, R25, R14, P0 ;  /* 0x00000019150a7225 */ /* 0x000fd000000e040e */
.L_x_10:
[-CC-:B------:R-:W-:Y:S01]  /*0ca0*/  SHF.R.U64 R49, R10, R8.reuse, R11.reuse ;  /* 0x000000080a317219 */ /* 0x180fe2000000120b */
[----:B------:R-:W0:Y:S01]  /*0cb0*/  LDC.64 R30, c[0x0][0x640] ;  /* 0x00019000ff1e7b82 */ /* 0x000e220000000a00 */
[----:B------:R-:W-:Y:S01]  /*0cc0*/  SHF.R.U32.HI R3, RZ, R8, R11 ;  /* 0x00000008ff037219 */ /* 0x000fe2000001160b */
[----:B------:R-:W-:Y:S01]  /*0cd0*/  IMAD R29, R9, R23, R4 ;  /* 0x00000017091d7224 */ /* 0x000fe200078e0204 */
[----:B------:R-:W-:Y:S01]  /*0ce0*/  IADD3 R5, P0, RZ, -R49, RZ ;  /* 0x80000031ff057210 */ /* 0x000fe20007f1e0ff */
[----:B------:R-:W-:-:S04]  /*0cf0*/  IMAD.MOV.U32 R23, RZ, RZ, 0x1 ;  /* 0x00000001ff177424 */ /* 0x000fc800078e00ff */
[----:B------:R-:W1:Y:S01]  /*0d00*/  LDC R12, c[0x0][0x618] ;  /* 0x00018600ff0c7b82 */ /* 0x000e620000000800 */
[----:B------:R-:W-:-:S04]  /*0d10*/  IMAD.X R3, RZ, RZ, ~R3, P0 ;  /* 0x000000ffff037224 */ /* 0x000fc800000e0e03 */
[-C--:B------:R-:W-:Y:S02]  /*0d20*/  IMAD R8, R3, R26.reuse, RZ ;  /* 0x0000001a03087224 */ /* 0x080fe400078e02ff */
[----:B------:R-:W-:Y:S01]  /*0d30*/  IMAD.MOV.U32 R3, RZ, RZ, R17 ;  /* 0x000000ffff037224 */ /* 0x000fe200078e0011 */
[----:B------:R-:W2:Y:S01]  /*0d40*/  LDC R20, c[0x0][0x608] ;  /* 0x00018200ff147b82 */ /* 0x000ea20000000800 */
[----:B------:R-:W-:-:S04]  /*0d50*/  IMAD.WIDE.U32 R10, R5, R26, R2 ;  /* 0x0000001a050a7225 */ /* 0x000fc800078e0002 */
[----:B------:R-:W-:-:S03]  /*0d60*/  IMAD R5, R5, R27, R8 ;  /* 0x0000001b05057224 */ /* 0x000fc600078e0208 */
[----:B------:R-:W3:Y:S01]  /*0d70*/  LDC R28, c[0x0][0x658] ;  /* 0x00019600ff1c7b82 */ /* 0x000ee20000000800 */
[----:B0-----:R-:W-:Y:S01]  /*0d80*/  ISETP.NE.U32.AND P0, PT, R30, RZ, PT ;  /* 0x000000ff1e00720c */ /* 0x001fe20003f05070 */
[----:B------:R-:W-:Y:S02]  /*0d90*/  IMAD.MOV.U32 R3, RZ, RZ, -0x1 ;  /* 0xffffffffff037424 */ /* 0x000fe400078e00ff */
[----:B------:R-:W-:Y:S01]  /*0da0*/  IMAD.IADD R5, R11, 0x1, R5 ;  /* 0x000000010b057824 */ /* 0x000fe200078e0205 */
[----:B------:R-:W-:-:S03]  /*0db0*/  ISETP.NE.AND.EX P0, PT, R31, RZ, PT, P0 ;  /* 0x000000ff1f00720c */ /* 0x000fc60003f05300 */
[----:B------:R-:W0:Y:S01]  /*0dc0*/  LDC R24, c[0x0][0x600] ;  /* 0x00018000ff187b82 */ /* 0x000e220000000800 */
[-CC-:B-1----:R-:W-:Y:S02]  /*0dd0*/  SHF.R.U64 R14, R10, R12.reuse, R5.reuse ;  /* 0x0000000c0a0e7219 */ /* 0x182fe40000001205 */
[----:B------:R-:W-:-:S05]  /*0de0*/  SHF.R.U32.HI R5, RZ, R12, R5 ;  /* 0x0000000cff057219 */ /* 0x000fca0000011605 */
[----:B------:R-:W1:Y:S01]  /*0df0*/  LDC R15, c[0x0][0x648] ;  /* 0x00019200ff0f7b82 */ /* 0x000e620000000800 */
[-CC-:B--2---:R-:W-:Y:S02]  /*0e00*/  SHF.R.U64 R27, R14, R20.reuse, R5.reuse ;  /* 0x000000140e1b7219 */ /* 0x184fe40000001205 */
[----:B------:R-:W-:-:S05]  /*0e10*/  SHF.R.U32.HI R5, RZ, R20, R5 ;  /* 0x00000014ff057219 */ /* 0x000fca0000011605 */
[----:B------:R-:W2:Y:S01]  /*0e20*/  LDC R21, c[0x0][0x638] ;  /* 0x00018e00ff157b82 */ /* 0x000ea20000000800 */
[-CC-:B---3--:R-:W-:Y:S02]  /*0e30*/  SHF.R.U64 R20, R27, R28.reuse, R5.reuse ;  /* 0x0000001c1b147219 */ /* 0x188fe40000001205 */
[-C--:B------:R-:W-:Y:S02]  /*0e40*/  SHF.L.U32 R3, R3, R28.reuse, RZ ;  /* 0x0000001c03037219 */ /* 0x080fe400000006ff */
[----:B------:R-:W-:Y:S01]  /*0e50*/  SHF.R.U32.HI R5, RZ, R28, R5 ;  /* 0x0000001cff057219 */ /* 0x000fe20000011605 */
[----:B------:R-:W-:Y:S01]  /*0e60*/  IMAD.MOV.U32 R4, RZ, RZ, R20 ;  /* 0x000000ffff047224 */ /* 0x000fe200078e0014 */
[----:B------:R-:W-:Y:S01]  /*0e70*/  LOP3.LUT R12, RZ, R3, RZ, 0x33, !PT ;  /* 0x00000003ff0c7212 */ /* 0x000fe200078e33ff */
[----:B------:R-:W3:Y:S01]  /*0e80*/  LDC R25, c[0x0][0x610] ;  /* 0x00018400ff197b82 */ /* 0x000ee20000000800 */
[----:B------:R-:W-:Y:S05]  /*0e90*/  @!P0 BRA `(.L_x_11) ;  /* 0x0000000000288947 */ /* 0x000fea0003800000 */
[----:B------:R-:W4:Y:S02]  /*0ea0*/  LDC R3, c[0x0][0x64c] ;  /* 0x00019300ff037b82 */ /* 0x000f240000000800 */
[----:B----4-:R-:W-:-:S05]  /*0eb0*/  IADD3 R3, P0, R20, R3, RZ ;  /* 0x0000000314037210 */ /* 0x010fca0007f1e0ff */
        /* <DEDUP_REMOVED lines=8> */
.L_x_11:
[----:B-1----:R-:W-:Y:S01]  /*0f40*/  SHF.R.U64 R4, R4, R15, R5 ;  /* 0x0000000f04047219 */ /* 0x002fe20000001205 */
[----:B0-----:R-:W-:Y:S01]  /*0f50*/  VIADD R5, R24, 0xffffffff ;  /* 0xffffffff18057836 */ /* 0x001fe20000000000 */
[----:B------:R-:W-:Y:S02]  /*0f60*/  SHF.L.U32 R3, R23, R28, RZ ;  /* 0x0000001c17037219 */ /* 0x000fe400000006ff */
[----:B------:R-:W-:Y:S01]  /*0f70*/  LOP3.LUT R12, R27, R12, RZ, 0xc0, !PT ;  /* 0x0000000c1b0c7212 */ /* 0x000fe200078ec0ff */
[----:B------:R-:W-:Y:S01]  /*0f80*/  IMAD.MOV R8, RZ, RZ, -R4 ;  /* 0x000000ffff087224 */ /* 0x000fe200078e0a04 */
[----:B------:R-:W-:Y:S02]  /*0f90*/  SEL R6, R6, R29, !P1 ;  /* 0x0000001d06067207 */ /* 0x000fe40004800000 */
[----:B------:R-:W-:Y:S01]  /*0fa0*/  LOP3.LUT R5, R14, R5, RZ, 0xc0, !PT ;  /* 0x000000050e057212 */ /* 0x000fe200078ec0ff */
[----:B------:R-:W-:Y:S02]  /*0fb0*/  IMAD R9, R3, R4, R12 ;  /* 0x0000000403097224 */ /* 0x000fe400078e020c */
[----:B--2---:R-:W-:-:S02]  /*0fc0*/  IMAD R3, R8, R21, R20 ;  /* 0x0000001508037224 */ /* 0x004fc400078e0214 */
[----:B---3--:R-:W-:Y:S02]  /*0fd0*/  IMAD R6, R9, R25, R6 ;  /* 0x0000001909067224 */ /* 0x008fe400078e0206 */
[----:B------:R-:W-:Y:S02]  /*0fe0*/  IMAD R51, R3, R24, R5 ;  /* 0x0000001803337224 */ /* 0x000fe400078e0205 */
[----:B------:R-:W-:-:S03]  /*0ff0*/  IMAD.MOV.U32 R4, RZ, RZ, 0x1 ;  /* 0x00000001ff047424 */ /* 0x000fc600078e00ff */
[----:B------:R-:W-:Y:S02]  /*1000*/  SEL R50, R51, R6, !P1 ;  /* 0x0000000633327207 */ /* 0x000fe40004800000 */
[----:B------:R-:W-:Y:S02]  /*1010*/  PRMT R3, R4, 0x7610, R3 ;  /* 0x0000761004037816 */ /* 0x000fe40000000003 */
[----:B------:R-:W-:-:S07]  /*1020*/  SEL R51, R6, R51, !P1 ;  /* 0x0000003306337207 */ /* 0x000fce0004800000 */
.L_x_9:
[----:B------:R-:W-:-:S08]  /*1030*/  NOP ;  /* 0x0000000000007918 */ /* 0x000fd00000000000 */
[----:B------:R-:W0:Y:S02]  /*1040*/  USETMAXREG.TRY_ALLOC.CTAPOOL UP0, 0xe8 ;  /* 0x000000e8000079c8 */ /* 0x000e240008000600 */
[----:B0-----:R-:W-:-:S13]  /*1050*/  PLOP3.LUT P0, PT, PT, PT, UP0, 0x80, 0x0 ;  /* 0x000000000000781c */ /* 0x001fda0003f0f008 */
[----:B------:R-:W-:Y:S05]  /*1060*/  @!P0 BRA `(.L_x_9) ;  /* 0xfffffffc00f08947 */ /* 0x000fea000383ffff */
[----:B------:R-:W-:Y:S01]  /*1070*/  ULDC.64 UR4, c[0x0][0x598] ;  /* 0x0001660000047ab9 */ /* 0x000fe20000000a00 */
[----:B------:R-:W-:Y:S01]  /*1080*/  ULDC.64 UR38, c[0x0][0x208] ;  /* 0x0000820000267ab9 */ /* 0x000fe20000000a00 */
[----:B------:R-:W-:-:S04]  /*1090*/  ISETP.NE.U32.AND P0, PT, RZ, UR4, PT ;  /* 0x00000004ff007c0c */ /* 0x000fc8000bf05070 */
[----:B------:R-:W-:-:S13]  /*10a0*/  ISETP.NE.AND.EX P0, PT, RZ, UR5, PT, P0 ;  /* 0x00000005ff007c0c */ /* 0x000fda000bf05300 */
[----:B------:R-:W-:Y:S05]  /*10b0*/  @!P0 BRA `(.L_x_12) ;  /* 0x00000000001c8947 */ /* 0x000fea0003800000 */
[----:B------:R-:W0:Y:S02]  /*10c0*/  LDC.64 R4, c[0x0][0x598] ;  /* 0x00016600ff047b82 */ /* 0x000e240000000a00 */
[----:B0-----:R-:W2:Y:S02]  /*10d0*/  LDG.E.64 R4, desc[UR38][R4.64] ;  /* 0x0000002604047981 */ /* 0x001ea4000c1e1b00 */
[----:B--2---:R-:W-:-:S04]  /*10e0*/  ISETP.NE.U32.AND P0, PT, R4, RZ, PT ;  /* 0x000000ff0400720c */ /* 0x004fc80003f05070 */
[----:B------:R-:W-:-:S13]  /*10f0*/  ISETP.NE.AND.EX P0, PT, R5, RZ, PT, P0 ;  /* 0x000000ff0500720c */ /* 0x000fda0003f05300 */
[----:B------:R-:W-:Y:S05]  /*1100*/  @!P0 BRA `(.L_x_12) ;  /* 0x0000000000088947 */ /* 0x000fea0003800000 */
[----:B------:R0:W5:Y:S01]  /*1110*/  LD.E R23, desc[UR38][R4.64] ;  /* 0x0000002604177980 */ /* 0x000162000c101900 */
[----:B------:R-:W-:Y:S05]  /*1120*/  BRA `(.L_x_13) ;  /* 0x0000000000247947 */ /* 0x000fea0003800000 */
.L_x_12:
[----:B------:R-:W-:Y:S02]  /*1130*/  ULDC.64 UR4, c[0x0][0x588] ;  /* 0x0001620000047ab9 */ /* 0x000fe40000000a00 */
[----:B------:R-:W-:-:S04]  /*1140*/  ISETP.NE.U32.AND P0, PT, RZ, UR4, PT ;  /* 0x00000004ff007c0c */ /* 0x000fc8000bf05070 */
[----:B------:R-:W-:-:S13]  /*1150*/  ISETP.NE.AND.EX P0, PT, RZ, UR5, PT, P0 ;  /* 0x00000005ff007c0c */ /* 0x000fda000bf05300 */
[----:B------:R-:W-:Y:S05]  /*1160*/  @!P0 BRA `(.L_x_14) ;  /* 0x00000000000c8947 */ /* 0x000fea0003800000 */
[----:B------:R-:W0:Y:S02]  /*1170*/  LDC.64 R4, c[0x0][0x588] ;  /* 0x00016200ff047b82 */ /* 0x000e240000000a00 */
[----:B0-----:R1:W5:Y:S01]  /*1180*/  LDG.E R23, desc[UR38][R4.64] ;  /* 0x0000002604177981 */ /* 0x001362000c1e1900 */
[----:B------:R-:W-:Y:S05]  /*1190*/  BRA `(.L_x_13) ;  /* 0x0000000000087947 */ /* 0x000fea0003800000 */
.L_x_14:
[----:B------:R-:W-:Y:S02]  /*11a0*/  ULDC UR4, c[0x0][0x580] ;  /* 0x0001600000047ab9 */ /* 0x000fe40000000800 */
[----:B------:R-:W-:-:S07]  /*11b0*/  IMAD.U32 R23, RZ, RZ, UR4 ;  /* 0x00000004ff177e24 */ /* 0x000fce000f8e00ff */
.L_x_13:
[----:B------:R-:W-:Y:S02]  /*11c0*/  ULDC.64 UR4, c[0x0][0x5a0] ;  /* 0x0001680000047ab9 */ /* 0x000fe40000000a00 */
[----:B------:R-:W-:-:S04]  /*11d0*/  ISETP.NE.U32.AND P0, PT, RZ, UR4, PT ;  /* 0x00000004ff007c0c */ /* 0x000fc8000bf05070 */
[----:B------:R-:W-:-:S13]  /*11e0*/  ISETP.NE.AND.EX P0, PT, RZ, UR5, PT, P0 ;  /* 0x00000005ff007c0c */ /* 0x000fda000bf05300 */
[----:B------:R-:W-:Y:S05]  /*11f0*/  @!P0 BRA `(.L_x_15) ;  /* 0x00000000001c8947 */ /* 0x000fea0003800000 */
[----:B01----:R-:W0:Y:S02]  /*1200*/  LDC.64 R4, c[0x0][0x5a0] ;  /* 0x00016800ff047b82 */ /* 0x003e240000000a00 */
[----:B0-----:R-:W2:Y:S02]  /*1210*/  LDG.E.64 R4, desc[UR38][R4.64] ;  /* 0x0000002604047981 */ /* 0x001ea4000c1e1b00 */
[----:B--2---:R-:W-:-:S04]  /*1220*/  ISETP.NE.U32.AND P0, PT, R4, RZ, PT ;  /* 0x000000ff0400720c */ /* 0x004fc80003f05070 */
[----:B------:R-:W-:-:S13]  /*1230*/  ISETP.NE.AND.EX P0, PT, R5, RZ, PT, P0 ;  /* 0x000000ff0500720c */ /* 0x000fda0003f05300 */
[----:B------:R-:W-:Y:S05]  /*1240*/  @!P0 BRA `(.L_x_15) ;  /* 0x0000000000088947 */ /* 0x000fea0003800000 */
[----:B------:R0:W5:Y:S01]  /*1250*/  LD.E R42, desc[UR38][R4.64] ;  /* 0x00000026042a7980 */ /* 0x000162000c101900 */
[----:B------:R-:W-:Y:S05]  /*1260*/  BRA `(.L_x_16) ;  /* 0x0000000000247947 */ /* 0x000fea0003800000 */
.L_x_15:
[----:B------:R-:W-:Y:S02]  /*1270*/  ULDC.64 UR4, c[0x0][0x590] ;  /* 0x0001640000047ab9 */ /* 0x000fe40000000a00 */
[----:B------:R-:W-:-:S04]  /*1280*/  ISETP.NE.U32.AND P0, PT, RZ, UR4, PT ;  /* 0x00000004ff007c0c */ /* 0x000fc8000bf05070 */
[----:B------:R-:W-:-:S13]  /*1290*/  ISETP.NE.AND.EX P0, PT, RZ, UR5, PT, P0 ;  /* 0x00000005ff007c0c */ /* 0x000fda000bf05300 */
[----:B------:R-:W-:Y:S05]  /*12a0*/  @!P0 BRA `(.L_x_17) ;  /* 0x00000000000c8947 */ /* 0x000fea0003800000 */
[----:B------:R-:W2:Y:S02]  /*12b0*/  LDC.64 R42, c[0x0][0x590] ;  /* 0x00016400ff2a7b82 */ /* 0x000ea40000000a00 */
[----:B--2---:R2:W5:Y:S01]  /*12c0*/  LDG.E R42, desc[UR38][R42.64] ;  /* 0x000000262a2a7981 */ /* 0x004562000c1e1900 */
[----:B------:R-:W-:Y:S05]  /*12d0*/  BRA `(.L_x_16) ;  /* 0x0000000000087947 */ /* 0x000fea0003800000 */
.L_x_17:
[----:B------:R-:W-:Y:S02]  /*12e0*/  ULDC UR4, c[0x0][0x584] ;  /* 0x0001610000047ab9 */ /* 0x000fe40000000800 */
[----:B------:R-:W-:-:S07]  /*12f0*/  IMAD.U32 R42, RZ, RZ, UR4 ;  /* 0x00000004ff2a7e24 */ /* 0x000fce000f8e00ff */
.L_x_16:
[----:B------:R-:W-:-:S13]  /*1300*/  LOP3.LUT P0, RZ, R3, 0xff, RZ, 0xc0, !PT ;  /* 0x000000ff03ff7812 */ /* 0x000fda000780c0ff */
[----:B------:R-:W-:Y:S05]  /*1310*/  @!P0 EXIT ;  /* 0x000000000000894d */ /* 0x000fea0003800000 */
[----:B------:R-:W3:Y:S01]  /*1320*/  LDC.64 R44, c[0x0][0x5c8] ;  /* 0x00017200ff2c7b82 */ /* 0x000ee20000000a00 */
[----:B------:R-:W-:Y:S01]  /*1330*/  ULDC.64 UR6, c[0x0][0x288] ;  /* 0x0000a20000067ab9 */ /* 0x000fe20000000a00 */
[----:B------:R-:W-:Y:S01]  /*1340*/  SHF.R.U32.HI R3, RZ, 0x2, R46 ;  /* 0x00000002ff037819 */ /* 0x000fe2000001162e */
[----:B------:R-:W-:Y:S01]  /*1350*/  UIADD3 UR4, UR7, 0x3f, URZ ;  /* 0x0000003f07047890 */ /* 0x000fe2000fffe03f */
[----:B------:R-:W-:Y:S01]  /*1360*/  SHF.R.U32.HI R0, RZ, 0x1, R0 ;  /* 0x00000001ff007819 */ /* 0x000fe20000011600 */
[----:B------:R-:W-:Y:S01]  /*1370*/  IMAD.U32 R6, RZ, RZ, UR6 ;  /* 0x00000006ff067e24 */ /* 0x000fe2000f8e00ff */
[----:B------:R-:W-:Y:S01]  /*1380*/  LOP3.LUT R7, R7, 0x1, RZ, 0xc0, !PT ;  /* 0x0000000107077812 */ /* 0x000fe200078ec0ff */
[----:B------:R-:W-:Y:S01]  /*1390*/  USHF.R.S32.HI UR5, URZ, 0x1f, UR4 ;  /* 0x0000001f3f057899 */ /* 0x000fe20008011404 */
[----:B------:R-:W-:Y:S01]  /*13a0*/  LOP3.LUT R3, R3, 0x7, RZ, 0xc0, !PT ;  /* 0x0000000703037812 */ /* 0x000fe200078ec0ff */
[----:B------:R-:W-:Y:S01]  /*13b0*/  IMAD.MOV.U32 R41, RZ, RZ, RZ ;  /* 0x000000ffff297224 */ /* 0x000fe200078e00ff */
[----:B------:R-:W-:Y:S01]  /*13c0*/  LOP3.LUT R0, R0, 0x30, RZ, 0xc0, !PT ;  /* 0x0000003000007812 */ /* 0x000fe200078ec0ff */
[----:B------:R-:W-:Y:S01]  /*13d0*/  ULEA.HI UR5, UR5, UR4, URZ, 0x6 ;  /* 0x0000000405057291 */ /* 0x000fe2000f8f303f */
[C---:B------:R-:W-:Y:S01]  /*13e0*/  IMAD.SHL.U32 R40, R7.reuse, 0x40, RZ ;  /* 0x0000004007287824 */ /* 0x040fe200078e00ff */
[----:B--2---:R-:W-:Y:S01]  /*13f0*/  LOP3.LUT R43, R46, 0x3, RZ, 0xc0, !PT ;  /* 0x000000032e2b7812 */ /* 0x004fe200078ec0ff */
[----:B------:R-:W-:Y:S01]  /*1400*/  ULDC UR4, c[0x0][0x284] ;  /* 0x0000a10000047ab9 */ /* 0x000fe20000000800 */
[----:B------:R-:W-:Y:S01]  /*1410*/  USHF.R.S32.HI UR43, URZ, 0x6, UR5 ;  /* 0x000000063f2b7899 */ /* 0x000fe20008011405 */
[-CC-:B01----:R-:W-:Y:S01]  /*1420*/  IADD3 R4, RZ, -R0.reuse, -R3.reuse ;  /* 0x80000000ff047210 */ /* 0x183fe20007ffe803 */
[----:B------:R-:W-:Y:S01]  /*1430*/  UMOV UR40, URZ ;  /* 0x0000003f00287c82 */ /* 0x000fe20008000000 */
[----:B------:R-:W-:Y:S01]  /*1440*/  LOP3.LUT R40, R40, 0x40, R3, 0xe2, !PT ;  /* 0x0000004028287812 */ /* 0x000fe200078ee203 */
[----:B------:R-:W-:Y:S01]  /*1450*/  UISETP.LT.AND UP0, UPT, UR43, 0x1, UPT ;  /* 0x000000012b00788c */ /* 0x000fe2000bf01270 */
[----:B------:R-:W-:Y:S01]  /*1460*/  LOP3.LUT R47, R46, 0x80, RZ, 0xc0, !PT ;  /* 0x000000802e2f7812 */ /* 0x000fe200078ec0ff */
[----:B------:R-:W-:Y:S01]  /*1470*/  IMAD R4, R7, -0x40, R4 ;  /* 0xffffffc007047824 */ /* 0x000fe200078e0204 */
[----:B------:R-:W-:Y:S01]  /*1480*/  LOP3.LUT R40, R40, R0, RZ, 0xfc, !PT ;  /* 0x0000000028287212 */ /* 0x000fe200078efcff */
[----:B------:R-:W-:Y:S01]  /*1490*/  USEL UR44, UR43, 0x1, UP0 ;  /* 0x000000012b2c7887 */ /* 0x000fe20008000000 */
[----:B---3--:R-:W-:Y:S01]  /*14a0*/  SHF.L.U64.HI R45, R44, 0x3, R45 ;  /* 0x000000032c2d7819 */ /* 0x008fe2000001022d */
[----:B------:R-:W-:Y:S01]  /*14b0*/  IMAD R43, R43, -0x2, R6 ;  /* 0xfffffffe2b2b7824 */ /* 0x000fe200078e0206 */
[----:B------:R-:W-:Y:S01]  /*14c0*/  LOP3.LUT R52, R18, 0x1, RZ, 0xfc, !PT ;  /* 0x0000000112347812 */ /* 0x000fe200078efcff */
[----:B------:R-:W-:Y:S01]  /*14d0*/  IMAD.SHL.U32 R44, R44, 0x8, RZ ;  /* 0x000000082c2c7824 */ /* 0x000fe200078e00ff */
[----:B------:R-:W-:Y:S01]  /*14e0*/  SHF.R.U32.HI R47, RZ, 0x7, R47 ;  /* 0x00000007ff2f7819 */ /* 0x000fe2000001162f */
[----:B------:R-:W-:Y:S01]  /*14f0*/  IMAD.SHL.U32 R46, R46, 0x2, RZ ;  /* 0x000000022e2e7824 */ /* 0x000fe200078e00ff */
[----:B------:R-:W-:Y:S01]  /*1500*/  UIADD3 UR44, UR43, -UR44, URZ ;  /* 0x8000002c2b2c7290 */ /* 0x000fe2000fffe03f */
[----:B------:R-:W-:Y:S01]  /*1510*/  VIADD R48, R4, UR4 ;  /* 0x0000000404307c36 */ /* 0x000fe20008000000 */
[----:B------:R-:W-:-:S10]  /*1520*/  UMOV UR41, URZ ;  /* 0x0000003f00297c82 */ /* 0x000fd40008000000 */
.L_x_67:
[----:B0-----:R-:W0:Y:S01]  /*1530*/  SHFL.IDX PT, R0, R47, RZ, 0x1f ;  /* 0x00001fff2f007589 */ /* 0x001e2200000e0000 */
[----:B-1----:R-:W1:Y:S01]  /*1540*/  S2UR UR7, SR_CgaCtaId ;  /* 0x00000000000779c3 */ /* 0x002e620000008800 */
[----:B------:R-:W-:Y:S01]  /*1550*/  UMOV UR6, 0x400 ;  /* 0x0000040000067882 */ /* 0x000fe20000000000 */
[----:B0-----:R-:W-:Y:S01]  /*1560*/  R2UR UR4, R0 ;  /* 0x00000000000472ca */ /* 0x001fe200000e0000 */
[----:B-1----:R-:W-:-:S12]  /*1570*/  ULEA UR6, UR7, UR6, 0x18 ;  /* 0x0000000607067291 */ /* 0x002fd8000f8ec03f */
[----:B------:R-:W-:-:S04]  /*1580*/  ULEA.HI UR5, UR4, UR4, URZ, 0x1 ;  /* 0x0000000404057291 */ /* 0x000fc8000f8f083f */
[----:B------:R-:W-:-:S04]  /*1590*/  ULOP3.LUT UR5, UR5, 0x7fffe, URZ, 0xc0, !UPT ;  /* 0x0007fffe05057892 */ /* 0x000fc8000f8ec03f */
[----:B------:R-:W-:-:S03]  /*15a0*/  UIADD3 UR5, UR4, -UR5, URZ ;  /* 0x8000000504057290 */ /* 0x000fc6000fffe03f */
[----:B------:R-:W-:Y:S01]  /*15b0*/  ULDC UR4, c[0x0][0x28c] ;  /* 0x0000a30000047ab9 */ /* 0x000fe20000000800 */
[----:B------:R-:W-:Y:S01]  /*15c0*/  ULEA UR5, UR5, UR6, 0xd ;  /* 0x0000000605057291 */ /* 0x000fe2000f8e683f */
[----:B------:R-:W-:-:S03]  /*15d0*/  ISETP.LT.AND P0, PT, RZ, UR4, PT ;  /* 0x00000004ff007c0c */ /* 0x000fc6000bf01270 */
[----:B------:R-:W-:-:S04]  /*15e0*/  UIADD3 UR5, UR5, 0x180, URZ ;  /* 0x0000018005057890 */ /* 0x000fc8000fffe03f */
[----:B------:R-:W-:-:S04]  /*15f0*/  USHF.R.U32.HI UR5, URZ, 0x4, UR5 ;  /* 0x000000043f057899 */ /* 0x000fc80008011605 */
[----:B------:R-:W-:-:S04]  /*1600*/  ULOP3.LUT UR5, UR5, 0x3fff, URZ, 0xc0, !UPT ;  /* 0x00003fff05057892 */ /* 0x000fc8000f8ec03f */
[----:B------:R-:W-:Y:S01]  /*1610*/  ULOP3.LUT UR45, UR5, 0x10000, URZ, 0xfc, !UPT ;  /* 0x00010000052d7892 */ /* 0x000fe2000f8efc3f */
[----:B--2345:R-:W-:Y:S11]  /*1620*/  @P0 BRA `(.L_x_18) ;  /* 0x0000000000400947 */ /* 0x03cff60003800000 */
[----:B------:R-:W-:Y:S01]  /*1630*/  MOV R0, 0x0 ;  /* 0x0000000000007802 */ /* 0x000fe20000000f00 */
[----:B------:R-:W-:Y:S01]  /*1640*/  ULDC.64 UR4, c[0x4][0x68] ;  /* 0x01001a0000047ab9 */ /* 0x000fe20000000a00 */
[----:B------:R-:W-:Y:S01]  /*1650*/  ULDC.64 UR6, c[0x4][0x8] ;  /* 0x0100020000067ab9 */ /* 0x000fe20000000a00 */
[----:B------:R-:W-:Y:S01]  /*1660*/  IMAD.U32 R4, RZ, RZ, UR4 ;  /* 0x00000004ff047e24 */ /* 0x000fe2000f8e00ff */
[----:B------:R0:W1:Y:S01]  /*1670*/  LDC.64 R14, c[0x4][R0] ;  /* 0x01000000000e7b82 */ /* 0x0000620000000a00 */
[----:B------:R-:W-:Y:S01]  /*1680*/  IMAD.U32 R5, RZ, RZ, UR5 ;  /* 0x00000005ff057e24 */ /* 0x000fe2000f8e00ff */
[----:B------:R-:W-:Y:S01]  /*1690*/  ULDC.64 UR4, c[0x4][0x70] ;  /* 0x01001c0000047ab9 */ /* 0x000fe20000000a00 */
[----:B------:R-:W-:Y:S02]  /*16a0*/  IMAD.U32 R10, RZ, RZ, UR6 ;  /* 0x00000006ff0a7e24 */ /* 0x000fe4000f8e00ff */
[----:B------:R-:W-:Y:S02]  /*16b0*/  IMAD.U32 R6, RZ, RZ, UR4 ;  /* 0x00000004ff067e24 */ /* 0x000fe4000f8e00ff */
[----:B------:R-:W-:-:S02]  /*16c0*/  IMAD.U32 R7, RZ, RZ, UR5 ;  /* 0x00000005ff077e24 */ /* 0x000fc4000f8e00ff */
[----:B------:R-:W-:Y:S02]  /*16d0*/  IMAD.U32 R11, RZ, RZ, UR7 ;  /* 0x00000007ff0b7e24 */ /* 0x000fe4000f8e00ff */
[----:B------:R-:W-:Y:S02]  /*16e0*/  IMAD.MOV.U32 R8, RZ, RZ, 0x1e1 ;  /* 0x000001e1ff087424 */ /* 0x000fe400078e00ff */
[----:B------:R-:W-:Y:S02]  /*16f0*/  IMAD.MOV.U32 R12, RZ, RZ, 0x1 ;  /* 0x00000001ff0c7424 */ /* 0x000fe400078e00ff */
[----:B0-----:R-:W-:-:S07]  /*1700*/  IMAD.MOV.U32 R13, RZ, RZ, RZ ;  /* 0x000000ffff0d7224 */ /* 0x001fce00078e00ff */
[----:B------:R-:W-:-:S07]  /*1710*/  LEPC R20, `(.L_x_18) ;  /* 0x000000001014794e */ /* 0x000fce0000000000 */
[----:B-1---5:R-:W-:Y:S05]  /*1720*/  CALL.ABS.NOINC R14 ;  /* 0x000000000e007343 */ /* 0x022fea0003c00000 */
.L_x_18:
[----:B------:R-:W-:-:S13]  /*1730*/  ISETP.NE.AND P0, PT, R52, 0x3, PT ;  /* 0x000000033400780c */ /* 0x000fda0003f05270 */
[----:B------:R-:W-:Y:S05]  /*1740*/  @!P0 BRA `(.L_x_19) ;  /* 0x0000000000048947 */ /* 0x000fea0003800000 */
[----:B------:R-:W-:Y:S01]  /*1750*/  BPT.TRAP 0x1 ;  /* 0x000000040000795c */ /* 0x000fe20000300000 */
.L_x_19:
[----:B------:R-:W0:Y:S01]  /*1760*/  S2UR UR5, SR_CgaCtaId ;  /* 0x00000000000579c3 */ /* 0x000e220000008800 */
[----:B------:R-:W-:Y:S01]  /*1770*/  UMOV UR4, 0x400 ;  /* 0x0000040000047882 */ /* 0x000fe20000000000 */
[----:B------:R-:W-:Y:S02]  /*1780*/  IMAD.U32 R0, RZ, RZ, UR40 ;  /* 0x00000028ff007e24 */ /* 0x000fe4000f8e00ff */
[----:B------:R-:W-:-:S03]  /*1790*/  IMAD.U32 R3, RZ, RZ, UR41 ;  /* 0x00000029ff037e24 */ /* 0x000fc6000f8e00ff */
[----:B------:R-:W-:Y:S01]  /*17a0*/  SHF.L.U32 R0, R0, 0x1f, RZ ;  /* 0x0000001f00007819 */ /* 0x000fe200000006ff */
[----:B0-----:R-:W-:-:S06]  /*17b0*/  ULEA UR4, UR5, UR4, 0x18 ;  /* 0x0000000405047291 */ /* 0x001fcc000f8ec03f */
[----:B------:R-:W-:-:S04]  /*17c0*/  IMAD.U32 R6, RZ, RZ, UR4 ;  /* 0x00000004ff067e24 */ /* 0x000fc8000f8e00ff */
[----:B------:R-:W-:-:S04]  /*17d0*/  IMAD R3, R3, 0x8, R6 ;  /* 0x0000000803037824 */ /* 0x000fc800078e0206 */
[----:B------:R0:W1:Y:S01]  /*17e0*/  SYNCS.PHASECHK.TRANS64.TRYWAIT P1, [R3+URZ], R0 ;  /* 0x00000000030075a7 */ /* 0x000062000802017f */
[----:B------:R-:W-:Y:S05]  /*17f0*/  @!P0 BRA `(.L_x_20) ;  /* 0x0000000000048947 */ /* 0x000fea0003800000 */
[----:B------:R-:W-:Y:S01]  /*1800*/  BPT.TRAP 0x1 ;  /* 0x000000040000795c */ /* 0x000fe20000300000 */
.L_x_20:
[----:B------:R-:W-:-:S05]  /*1810*/  IMAD.U32 R4, RZ, RZ, UR44 ;  /* 0x0000002cff047e24 */ /* 0x000fca000f8e00ff */
[----:B------:R-:W-:Y:S01]  /*1820*/  ISETP.GE.AND P2, PT, R4, 0x1, PT ;  /* 0x000000010400780c */ /* 0x000fe20003f46270 */
[----:B-1----:R-:W-:-:S12]  /*1830*/  @P1 BRA `(.L_x_21) ;  /* 0x0000000000081947 */ /* 0x002fd80003800000 */
[----:B------:R-:W1:Y:S02]  /*1840*/  SYNCS.PHASECHK.TRANS64.TRYWAIT P1, [R3+URZ], R0 ;  /* 0x00000000030075a7 */ /* 0x000e64000802017f */
[----:B-1----:R-:W-:Y:S05]  /*1850*/  @!P1 BRA `(.L_x_22) ;  /* 0x0000003c00109947 */ /* 0x002fea0003800000 */
.L_x_21:
[----:B------:R-:W-:Y:S05]  /*1860*/  WARPSYNC.ALL ;  /* 0x0000000000007948 */ /* 0x000fea0003800000 */
[----:B------:R-:W-:Y:S01]  /*1870*/  R2UR UR4, R6 ;  /* 0x00000000060472ca */ /* 0x000fe200000e0000 */
[----:B------:R-:W-:Y:S01]  /*1880*/  ULEA UR5, UR41, UR45, 0xa ;  /* 0x0000002d29057291 */ /* 0x000fe2000f8e503f */
[----:B------:R-:W-:Y:S01]  /*1890*/  WARPGROUP.ARRIVE ;  /* 0x00000000000079c5 */ /* 0x000fe20000000000 */
[----:B------:R-:W-:Y:S01]  /*18a0*/  UMOV UR9, 0x40000040 ;  /* 0x4000004000097882 */ /* 0x000fe20000000000 */
[----:B------:R-:W-:-:S04]  /*18b0*/  UMOV UR11, 0x40000040 ;  /* 0x40000040000b7882 */ /* 0x000fc80000000000 */
[----:B------:R-:W-:-:S05]  /*18c0*/  UMOV UR8, UR5 ;  /* 0x0000000500087c82 */ /* 0x000fca0008000000 */
[----:B------:R-:W-:-:S04]  /*18d0*/  UIADD3 UR4, UR4, 0x2c180, URZ ;  /* 0x0002c18004047890 */ /* 0x000fc8000fffe03f */
[----:B------:R-:W-:-:S04]  /*18e0*/  USHF.R.U32.HI UR4, URZ, 0x4, UR4 ;  /* 0x000000043f047899 */ /* 0x000fc80008011604 */
[----:B------:R-:W-:-:S04]  /*18f0*/  ULOP3.LUT UR4, UR4, 0x3fff, URZ, 0xc0, !UPT ;  /* 0x00003fff04047892 */ /* 0x000fc8000f8ec03f */
[----:B------:R-:W-:-:S04]  /*1900*/  ULOP3.LUT UR4, UR4, 0x10000, URZ, 0xfc, !UPT ;  /* 0x0001000004047892 */ /* 0x000fc8000f8efc3f */
[----:B------:R-:W-:-:S07]  /*1910*/  ULEA UR6, UR41, UR4, 0x8 ;  /* 0x0000000429067291 */ /* 0x000fce000f8e403f */
[----:B------:R-:W-:Y:S02]  /*1920*/  UMOV UR10, UR6 ;  /* 0x00000006000a7c82 */ /* 0x000fe40008000000 */
[----:B------:R-:W-:Y:S01]  /*1930*/  HGMMA.64x32x16.F32 R24, gdesc[UR8], RZ, !UPT, gsb0 ;  /* 0x00600000081879f0 */ /* 0x000fe2000c0008ff */
[----:B------:R-:W-:Y:S02]  /*1940*/  UIADD3 UR8, UR5, 0x2, URZ ;  /* 0x0000000205087890 */ /* 0x000fe4000fffe03f */
[----:B------:R-:W-:Y:S01]  /*1950*/  UIADD3 UR10, UR6, 0x2, URZ ;  /* 0x00000002060a7890 */ /* 0x000fe2000fffe03f */
[----:B------:R-:W-:Y:S01]  /*1960*/  UMOV UR9, 0x40000040 ;  /* 0x4000004000097882 */ /* 0x000fe20000000000 */
[----:B------:R-:W-:Y:S01]  /*1970*/  UMOV UR11, 0x40000040 ;  /* 0x40000040000b7882 */ /* 0x000fe20000000000 */
[----:B------:R-:W-:Y:S02]  /*1980*/  WARPGROUP.DEPBAR.LE gsb0, 0x0 ;  /* 0x00008000000079c5 */ /* 0x000fe40000010000 */
[----:B------:R-:W-:-:S06]  /*1990*/  WARPGROUP.ARRIVE ;  /* 0x00000000000079c5 */ /* 0x000fcc0000000000 */
[----:B------:R-:W-:Y:S01]  /*19a0*/  HGMMA.64x32x16.F32 R24, gdesc[UR8], R24, gsb0 ;  /* 0x00600000081879f0 */ /* 0x000fe20008000818 */
        /* <DEDUP_REMOVED lines=13> */
[----:B------:R-:W-:Y:S03]  /*1a80*/  HGMMA.64x32x16.F32 R24, gdesc[UR8], R24, gsb0 ;  /* 0x00600000081879f0 */ /* 0x000fe60008000818 */
[----:B------:R-:W-:Y:S02]  /*1a90*/  WARPGROUP.DEPBAR.LE gsb0, 0x0 ;  /* 0x00008000000079c5 */ /* 0x000fe40000010000 */
[----:B------:R-:W-:Y:S05]  /*1aa0*/  @!P2 BRA `(.L_x_23) ;  /* 0x000000040028a947 */ /* 0x000fea0003800000 */
[----:B------:R-:W-:Y:S01]  /*1ab0*/  UIADD3 UR5, UR41, 0x1, URZ ;  /* 0x0000000129057890 */ /* 0x000fe2000fffe03f */
[----:B01----:R-:W-:Y:S02]  /*1ac0*/  IMAD.U32 R0, RZ, RZ, UR44 ;  /* 0x0000002cff007e24 */ /* 0x003fe4000f8e00ff */
[----:B------:R-:W-:Y:S01]  /*1ad0*/  IMAD.U32 R3, RZ, RZ, UR41 ;  /* 0x00000029ff037e24 */ /* 0x000fe2000f8e00ff */
[----:B------:R-:W-:-:S04]  /*1ae0*/  UISETP.NE.AND UP0, UPT, UR5, 0xb, UPT ;  /* 0x0000000b0500788c */ /* 0x000fc8000bf05270 */
[----:B------:R-:W-:Y:S02]  /*1af0*/  USEL UR6, URZ, 0x1, UP0 ;  /* 0x000000013f067887 */ /* 0x000fe40008000000 */
[----:B------:R-:W-:Y:S02]  /*1b00*/  USEL UR5, UR5, URZ, UP0 ;  /* 0x0000003f05057287 */ /* 0x000fe40008000000 */
[----:B------:R-:W-:-:S06]  /*1b10*/  ULOP3.LUT UR6, UR40, UR6, URZ, 0x3c, !UPT ;  /* 0x0000000628067292 */ /* 0x000fcc000f8e3c3f */
[----:B------:R-:W-:-:S07]  /*1b20*/  IMAD.U32 R7, RZ, RZ, UR6 ;  /* 0x00000006ff077e24 */ /* 0x000fce000f8e00ff */
.L_x_30:
[----:B------:R-:W-:Y:S05]  /*1b30*/  @!P0 BRA `(.L_x_24) ;  /* 0x0000000000048947 */ /* 0x000fea0003800000 */
[----:B------:R-:W-:Y:S01]  /*1b40*/  BPT.TRAP 0x1 ;  /* 0x000000040000795c */ /* 0x000fe20000300000 */
.L_x_24:
[----:B------:R-:W0:Y:S01]  /*1b50*/  S2UR UR7, SR_CgaCtaId ;  /* 0x00000000000779c3 */ /* 0x000e220000008800 */
[----:B------:R-:W-:Y:S01]  /*1b60*/  UMOV UR6, 0x400 ;  /* 0x0000040000067882 */ /* 0x000fe20000000000 */
[----:B------:R-:W-:Y:S01]  /*1b70*/  IMAD.U32 R5, RZ, RZ, UR5 ;  /* 0x00000005ff057e24 */ /* 0x000fe2000f8e00ff */
[----:B------:R-:W-:Y:S01]  /*1b80*/  SHF.L.U32 R4, R7, 0x1f, RZ ;  /* 0x0000001f07047819 */ /* 0x000fe200000006ff */
[----:B0-----:R-:W-:-:S06]  /*1b90*/  ULEA UR6, UR7, UR6, 0x18 ;  /* 0x0000000607067291 */ /* 0x001fcc000f8ec03f */
[----:B------:R-:W-:-:S04]  /*1ba0*/  IMAD.U32 R6, RZ, RZ, UR6 ;  /* 0x00000006ff067e24 */ /* 0x000fc8000f8e00ff */
[----:B------:R-:W-:-:S04]  /*1bb0*/  IMAD R5, R5, 0x8, R6 ;  /* 0x0000000805057824 */ /* 0x000fc800078e0206 */
[----:B------:R0:W1:Y:S01]  /*1bc0*/  SYNCS.PHASECHK.TRANS64.TRYWAIT P1, [R5+URZ], R4 ;  /* 0x00000004050075a7 */ /* 0x000062000802017f */
[----:B------:R-:W-:Y:S05]  /*1bd0*/  @!P0 BRA `(.L_x_25) ;  /* 0x0000000000048947 */ /* 0x000fea0003800000 */
[----:B------:R-:W-:Y:S01]  /*1be0*/  BPT.TRAP 0x1 ;  /* 0x000000040000795c */ /* 0x000fe20000300000 */
.L_x_25:
[----:B-1----:R-:W-:Y:S05]  /*1bf0*/  @P1 BRA `(.L_x_26) ;  /* 0x0000000000081947 */ /* 0x002fea0003800000 */
[----:B------:R-:W1:Y:S02]  /*1c00*/  SYNCS.PHASECHK.TRANS64.TRYWAIT P1, [R5+URZ], R4 ;  /* 0x00000004050075a7 */ /* 0x000e64000802017f */
[----:B-1----:R-:W-:Y:S05]  /*1c10*/  @!P1 BRA `(.L_x_27) ;  /* 0x0000003800349947 */ /* 0x002fea0003800000 */
.L_x_26:
[----:B------:R-:W-:Y:S01]  /*1c20*/  ULEA UR6, UR5, UR45, 0xa ;  /* 0x0000002d05067291 */ /* 0x000fe2000f8e503f */
[----:B------:R-:W-:Y:S01]  /*1c30*/  WARPGROUP.ARRIVE ;  /* 0x00000000000079c5 */ /* 0x000fe20000000000 */
[----:B------:R-:W-:Y:S01]  /*1c40*/  ULEA UR7, UR5, UR4, 0x8 ;  /* 0x0000000405077291 */ /* 0x000fe2000f8e403f */
[----:B------:R-:W-:Y:S01]  /*1c50*/  UMOV UR9, 0x40000040 ;  /* 0x4000004000097882 */ /* 0x000fe20000000000 */
[----:B------:R-:W-:-:S03]  /*1c60*/  UMOV UR11, 0x40000040 ;  /* 0x40000040000b7882 */ /* 0x000fc60000000000 */
[----:B------:R-:W-:Y:S02]  /*1c70*/  UMOV UR8, UR6 ;  /* 0x0000000600087c82 */ /* 0x000fe40008000000 */
[----:B------:R-:W-:Y:S02]  /*1c80*/  UMOV UR10, UR7 ;  /* 0x00000007000a7c82 */ /* 0x000fe40008000000 */
[----:B------:R-:W-:Y:S01]  /*1c90*/  HGMMA.64x32x16.F32 R24, gdesc[UR8], R24, gsb0 ;  /* 0x00600000081879f0 */ /* 0x000fe20008000818 */
[----:B------:R-:W-:Y:S02]  /*1ca0*/  UIADD3 UR8, UR6, 0x2, URZ ;  /* 0x0000000206087890 */ /* 0x000fe4000fffe03f */
[----:B------:R-:W-:Y:S01]  /*1cb0*/  UIADD3 UR10, UR7, 0x2, URZ ;  /* 0x00000002070a7890 */ /* 0x000fe2000fffe03f */
[----:B------:R-:W-:Y:S01]  /*1cc0*/  UMOV UR9, 0x40000040 ;  /* 0x4000004000097882 */ /* 0x000fe20000000000 */
[----:B------:R-:W-:Y:S01]  /*1cd0*/  UMOV UR11, 0x40000040 ;  /* 0x40000040000b7882 */ /* 0x000fe20000000000 */
[----:B------:R-:W-:-:S02]  /*1ce0*/  WARPGROUP.DEPBAR.LE gsb0, 0x0 ;  /* 0x00008000000079c5 */ /* 0x000fc40000010000 */
        /* <DEDUP_REMOVED lines=18> */
[----:B------:R-:W-:Y:S01]  /*1e10*/  BPT.TRAP 0x1 ;  /* 0x000000040000795c */ /* 0x000fe20000300000 */
.L_x_28:
[----:B------:R-:W-:-:S13]  /*1e20*/  ISETP.NE.AND P1, PT, R22, RZ, PT ;  /* 0x000000ff1600720c */ /* 0x000fda0003f25270 */
[----:B01----:R-:W-:-:S04]  /*1e30*/  @P1 IMAD R4, R3, 0x8, R6 ;  /* 0x0000000803041824 */ /* 0x003fc800078e0206 */
[----:B------:R-:W-:-:S05]  /*1e40*/  @P1 VIADD R4, R4, 0x58 ;  /* 0x0000005804041836 */ /* 0x000fca0000000000 */
[----:B------:R-:W-:-:S04]  /*1e50*/  @P1 PRMT R4, R19, 0x654, R4 ;  /* 0x0000065413041816 */ /* 0x000fc80000000004 */
[----:B------:R0:W-:Y:S01]  /*1e60*/  @P1 SYNCS.ARRIVE.TRANS64.RED.A1T0 RZ, [R4+URZ], RZ ;  /* 0x000000ff04ff19a7 */ /* 0x0001e2000810043f */
[----:B------:R-:W-:-:S13]  /*1e70*/  ISETP.GT.U32.AND P1, PT, R18, 0x1, PT ;  /* 0x000000011200780c */ /* 0x000fda0003f24070 */
[----:B0-----:R-:W-:Y:S05]  /*1e80*/  @P1 BRA `(.L_x_29) ;  /* 0x0000000000041947 */ /* 0x001fea0003800000 */
[----:B------:R-:W-:Y:S01]  /*1e90*/  BPT.TRAP 0x1 ;  /* 0x000000040000795c */ /* 0x000fe20000300000 */
.L_x_29:
[----:B------:R-:W-:Y:S01]  /*1ea0*/  UIADD3 UR5, UR5, 0x1, URZ ;  /* 0x0000000105057890 */ /* 0x000fe2000fffe03f */
[C---:B------:R-:W-:Y:S01]  /*1eb0*/  ISETP.GT.AND P2, PT, R0.reuse, 0x1, PT ;  /* 0x000000010000780c */ /* 0x040fe20003f44270 */
[----:B------:R-:W-:Y:S02]  /*1ec0*/  VIADD R3, R3, 0x1 ;  /* 0x0000000103037836 */ /* 0x000fe40000000000 */
[----:B------:R-:W-:Y:S01]  /*1ed0*/  UISETP.NE.AND UP0, UPT, UR5, 0xb, UPT ;  /* 0x0000000b0500788c */ /* 0x000fe2000bf05270 */
[----:B------:R-:W-:Y:S02]  /*1ee0*/  VIADD R0, R0, 0xffffffff ;  /* 0xffffffff00007836 */ /* 0x000fe40000000000 */
[C---:B------:R-:W-:Y:S01]  /*1ef0*/  ISETP.NE.AND P1, PT, R3.reuse, 0xb, PT ;  /* 0x0000000b0300780c */ /* 0x040fe20003f25270 */
[----:B------:R-:W-:Y:S02]  /*1f00*/  USEL UR6, URZ, 0x1, UP0 ;  /* 0x000000013f067887 */ /* 0x000fe40008000000 */
[----:B------:R-:W-:Y:S01]  /*1f10*/  USEL UR5, UR5, URZ, UP0 ;  /* 0x0000003f05057287 */ /* 0x000fe20008000000 */
[----:B------:R-:W-:-:S03]  /*1f20*/  SEL R3, R3, RZ, P1 ;  /* 0x000000ff03037207 */ /* 0x000fc60000800000 */
[----:B------:R-:W-:Y:S01]  /*1f30*/  LOP3.LUT R7, R7, UR6, RZ, 0x3c, !PT ;  /* 0x0000000607077c12 */ /* 0x000fe2000f8e3cff */
[----:B------:R-:W-:Y:S07]  /*1f40*/  @P2 BRA `(.L_x_30) ;  /* 0xfffffff800f82947 */ /* 0x000fee000383ffff */
.L_x_23:
[----:B01----:R-:W0:Y:S02]  /*1f50*/  LDC R0, c[0x0][0x28c] ;  /* 0x0000a300ff007b82 */ /* 0x003e240000000800 */
[----:B0-----:R-:W-:-:S13]  /*1f60*/  ISETP.GE.AND P1, PT, R0, 0x1, PT ;  /* 0x000000010000780c */ /* 0x001fda0003f26270 */
[----:B------:R-:W-:Y:S05]  /*1f70*/  @!P1 BRA `(.L_x_31) ;  /* 0x0000000000449947 */ /* 0x000fea0003800000 */
[----:B------:R-:W-:Y:S05]  /*1f80*/  @!P0 BRA `(.L_x_32) ;  /* 0x0000000000048947 */ /* 0x000fea0003800000 */
[----:B------:R-:W-:Y:S01]  /*1f90*/  BPT.TRAP 0x1 ;  /* 0x000000040000795c */ /* 0x000fe20000300000 */
.L_x_32:
[----:B------:R-:W-:-:S13]  /*1fa0*/  ISETP.NE.AND P0, PT, R22, RZ, PT ;  /* 0x000000ff1600720c */ /* 0x000fda0003f05270 */
[----:B------:R-:W-:-:S05]  /*1fb0*/  VOTEU.ANY UP0, P0 ;  /* 0x00000000003f7886 */ /* 0x000fca0000000100 */
[----:B------:R-:W-:-:S06]  /*1fc0*/  @UP0 UIADD3 UR4, UR44, UR41, URZ ;  /* 0x000000292c040290 */ /* 0x000fcc000fffe03f */
[----:B------:R-:W-:Y:S02]  /*1fd0*/  IMAD.U32 R4, RZ, RZ, UR4 ;  /* 0x00000004ff047e24 */ /* 0x000fe4000f8e00ff */
[----:B------:R-:W-:Y:S02]  /*1fe0*/  IMAD.U32 R3, RZ, RZ, UR4 ;  /* 0x00000004ff037e24 */ /* 0x000fe4000f8e00ff */
[----:B------:R-:W-:-:S05]  /*1ff0*/  @P0 IMAD.WIDE.U32 R4, R4, -0x45d1745d, RZ ;  /* 0xba2e8ba304040825 */ /* 0x000fca00078e00ff */
[----:B------:R-:W-:-:S05]  /*2000*/  @P0 SHF.R.U32.HI R0, RZ, 0x3, R5 ;  /* 0x00000003ff000819 */ /* 0x000fca0000011605 */
[----:B------:R-:W-:-:S04]  /*2010*/  @P0 IMAD R0, R0, -0xb, R3 ;  /* 0xfffffff500000824 */ /* 0x000fc800078e0203 */
[----:B------:R-:W-:-:S04]  /*2020*/  @P0 IMAD R0, R0, 0x8, R6 ;  /* 0x0000000800000824 */ /* 0x000fc800078e0206 */
[----:B------:R-:W-:-:S05]  /*2030*/  @P0 VIADD R0, R0, 0x58 ;  /* 0x0000005800000836 */ /* 0x000fca0000000000 */
[----:B------:R-:W-:-:S04]  /*2040*/  @P0 PRMT R0, R19, 0x654, R0 ;  /* 0x0000065413000816 */ /* 0x000fc80000000000 */
[----:B------:R0:W-:Y:S01]  /*2050*/  @P0 SYNCS.ARRIVE.TRANS64.RED.A1T0 RZ, [R0+URZ], RZ ;  /* 0x000000ff00ff09a7 */ /* 0x0001e2000810043f */
[----:B------:R-:W-:-:S13]  /*2060*/  ISETP.GT.U32.AND P0, PT, R18, 0x1, PT ;  /* 0x000000011200780c */ /* 0x000fda0003f04070 */
[----:B0-----:R-:W-:Y:S05]  /*2070*/  @P0 BRA `(.L_x_31) ;  /* 0x0000000000040947 */ /* 0x001fea0003800000 */
[----:B------:R-:W-:Y:S01]  /*2080*/  BPT.TRAP 0x1 ;  /* 0x000000040000795c */ /* 0x000fe20000300000 */
.L_x_31:
[----:B------:R-:W-:Y:S01]  /*2090*/  IMAD.SHL.U32 R50, R50, 0x20, RZ ;  /* 0x0000002032327824 */ /* 0x000fe200078e00ff */
[----:B------:R-:W-:Y:S01]  /*20a0*/  UIADD3 UR41, UR43, UR41, URZ ;  /* 0x000000292b297290 */ /* 0x000fe2000fffe03f */
[----:B------:R-:W-:Y:S01]  /*20b0*/  SHF.R.S32.HI R13, RZ, 0x1f, R49 ;  /* 0x0000001fff0d7819 */ /* 0x000fe20000011431 */
[----:B------:R-:W-:Y:S01]  /*20c0*/  ULDC UR7, c[0x0][0x288] ;  /* 0x0000a20000077ab9 */ /* 0x000fe20000000800 */
[----:B------:R-:W-:Y:S01]  /*20d0*/  IMAD.SHL.U32 R3, R51, 0x80, RZ ;  /* 0x0000008033037824 */ /* 0x000fe200078e00ff */
[C---:B------:R-:W-:Y:S01]  /*20e0*/  LOP3.LUT R8, R50.reuse, 0x6, R46, 0xf8, !PT ;  /* 0x0000000632087812 */ /* 0x040fe200078ef82e */
[----:B------:R-:W-:Y:S01]  /*20f0*/  UISETP.GT.U32.AND UP0, UPT, UR41, 0xa, UPT ;  /* 0x0000000a2900788c */ /* 0x000fe2000bf04070 */
[----:B------:R-:W-:Y:S01]  /*2100*/  ISETP.GE.AND P0, PT, R50, UR7, PT ;  /* 0x0000000732007c0c */ /* 0x000fe2000bf06270 */
[----:B------:R-:W-:Y:S01]  /*2110*/  ULDC.64 UR4, c[0x0][0x5d0] ;  /* 0x0001740000047ab9 */ /* 0x000fe20000000a00 */
[----:B------:R-:W-:Y:S01]  /*2120*/  SHF.R.S32.HI R9, RZ, 0x1f, R8 ;  /* 0x0000001fff097819 */ /* 0x000fe20000011408 */
[----:B------:R-:W-:Y:S01]  /*2130*/  ULDC UR10, c[0x0][0x284] ;  /* 0x0000a100000a7ab9 */ /* 0x000fe20000000800 */
[----:B------:R-:W-:Y:S01]  /*2140*/  IMAD R0, R13, UR4, RZ ;  /* 0x000000040d007c24 */ /* 0x000fe2000f8e02ff */
[----:B------:R-:W-:Y:S01]  /*2150*/  UISETP.LT.U32.AND UP0, UPT, UR43, 0xb, UP0 ;  /* 0x0000000b2b00788c */ /* 0x000fe20008701070 */
[----:B------:R-:W-:Y:S01]  /*2160*/  ISETP.GE.OR P0, PT, R3, UR10, P0 ;  /* 0x0000000a03007c0c */ /* 0x000fe20008706670 */
[----:B------:R-:W-:Y:S01]  /*2170*/  UISETP.GE.U32.AND UP1, UPT, UR43, 0xb, UPT ;  /* 0x0000000b2b00788c */ /* 0x000fe2000bf26070 */
[C---:B------:R-:W-:Y:S01]  /*2180*/  IMAD R7, R49.reuse, UR5, R0 ;  /* 0x0000000531077c24 */ /* 0x040fe2000f8e0200 */
[----:B------:R-:W-:Y:S01]  /*2190*/  USEL UR6, URZ, 0x1, !UP0 ;  /* 0x000000013f067887 */ /* 0x000fe2000c000000 */
[----:B------:R-:W-:Y:S01]  /*21a0*/  IMAD.WIDE.U32 R4, R49, UR4, R8 ;  /* 0x0000000431047c25 */ /* 0x000fe2000f8e0008 */
[----:B------:R-:W-:Y:S01]  /*21b0*/  UIMAD.WIDE.U32 UR4, UR41, -0x45d1745d, URZ ;  /* 0xba2e8ba3290478a5 */ /* 0x000fe2000f8e003f */
[----:B------:R-:W-:-:S02]  /*21c0*/  ULDC.64 UR8, c[0x0][0x5c8] ;  /* 0x0001720000087ab9 */ /* 0x000fc40000000a00 */
[----:B------:R-:W-:Y:S01]  /*21d0*/  IMAD.WIDE R14, R51, 0x80, R40 ;  /* 0x00000080330e7825 */ /* 0x000fe200078e0228 */
[----:B------:R-:W-:Y:S02]  /*21e0*/  USHF.R.U32.HI UR4, URZ, 0x3, UR5 ;  /* 0x000000033f047899 */ /* 0x000fe40008011605 */
[----:B------:R-:W-:Y:S01]  /*21f0*/  ULOP3.LUT UR40, UR40, UR6, URZ, 0x3c, !UPT ;  /* 0x0000000628287292 */ /* 0x000fe2000f8e3c3f */
[----:B------:R-:W-:Y:S01]  /*2200*/  IMAD R11, R15, UR8, RZ ;  /* 0x000000080f0b7c24 */ /* 0x000fe2000f8e02ff */
[----:B------:R-:W-:Y:S01]  /*2210*/  UIMAD UR41, UR4, -0xb, UR41 ;  /* 0xfffffff5042978a4 */ /* 0x000fe2000f8e0229 */
[----:B------:R-:W-:Y:S01]  /*2220*/  IMAD.IADD R5, R5, 0x1, R7 ;  /* 0x0000000105057824 */ /* 0x000fe200078e0207 */
[----:B------:R-:W-:Y:S01]  /*2230*/  @UP1 ULOP3.LUT UR40, UR40, 0x1, UR4, 0x78, !UPT ;  /* 0x0000000128281892 */ /* 0x000fe2000f8e7804 */
[C---:B------:R-:W-:Y:S02]  /*2240*/  IMAD R11, R14.reuse, UR9, R11 ;  /* 0x000000090e0b7c24 */ /* 0x040fe4000f8e020b */
[----:B------:R-:W-:-:S04]  /*2250*/  IMAD.WIDE.U32 R20, R14, UR8, R4 ;  /* 0x000000080e147c25 */ /* 0x000fc8000f8e0004 */
[----:B------:R-:W-:Y:S01]  /*2260*/  IMAD.MOV.U32 R0, RZ, RZ, -0x1 ;  /* 0xffffffffff007424 */ /* 0x000fe200078e00ff */
[----:B------:R-:W-:Y:S06]  /*2270*/  @P0 BRA `(.L_x_33) ;  /* 0x0000001000940947 */ /* 0x000fec0003800000 */
[----:B-----5:R-:W-:Y:S01]  /*2280*/  FSETP.NEU.AND P1, PT, R42, RZ, PT ;  /* 0x000000ff2a00720b */ /* 0x020fe20003f2d000 */
[----:B------:R-:W-:Y:S01]  /*2290*/  IMAD.IADD R60, R43, 0x1, -R50 ;  /* 0x000000012b3c7824 */ /* 0x000fe200078e0a32 */
[----:B------:R-:W-:Y:S01]  /*22a0*/  BSSY B0, `(.L_x_33) ;  /* 0x0000122000007945 */ /* 0x000fe20003800000 */
[----:B------:R-:W-:Y:S02]  /*22b0*/  IMAD.IADD R3, R48, 0x1, -R3 ;  /* 0x0000000130037824 */ /* 0x000fe400078e0a03 */
[----:B------:R-:W-:Y:S01]  /*22c0*/  IMAD.IADD R61, R21, 0x1, R11 ;  /* 0x00000001153d7824 */ /* 0x000fe200078e020b */
[----:B------:R-:W-:-:S04]  /*22d0*/  ISETP.GT.AND P0, PT, R60, RZ, PT ;  /* 0x000000ff3c00720c */ /* 0x000fc80003f04270 */
[----:B------:R-:W-:-:S03]  /*22e0*/  ISETP.GT.AND P3, PT, R3, RZ, P0 ;  /* 0x000000ff0300720c */ /* 0x000fc60000764270 */
[----:B------:R-:W-:Y:S10]  /*22f0*/  @!P1 BRA `(.L_x_34) ;  /* 0x0000000c00389947 */ /* 0x000ff40003800000 */
[----:B------:R-:W0:Y:S01]  /*2300*/  LDC.64 R54, c[0x0][0x5b8] ;  /* 0x00016e00ff367b82 */ /* 0x000e220000000a00 */
[----:B------:R-:W-:-:S07]  /*2310*/  ULDC.64 UR4, c[0x0][0x5c0] ;  /* 0x0001700000047ab9 */ /* 0x000fce0000000a00 */
[----:B------:R-:W1:Y:S08]  /*2320*/  LDC.64 R56, c[0x0][0x5b0] ;  /* 0x00016c00ff387b82 */ /* 0x000e700000000a00 */
[----:B------:R-:W2:Y:S01]  /*2330*/  LDC.64 R58, c[0x0][0x5a8] ;  /* 0x00016a00ff3a7b82 */ /* 0x000ea20000000a00 */
[-C--:B0-----:R-:W-:Y:S02]  /*2340*/  IMAD R4, R13, R54.reuse, RZ ;  /* 0x000000360d047224 */ /* 0x081fe400078e02ff */
[----:B------:R-:W-:-:S04]  /*2350*/  IMAD.WIDE.U32 R50, R49, R54, R8 ;  /* 0x0000003631327225 */ /* 0x000fc800078e0008 */
[----:B------:R-:W-:Y:S02]  /*2360*/  IMAD R53, R49, R55, R4 ;  /* 0x0000003731357224 */ /* 0x000fe400078e0204 */
[-C--:B-1----:R-:W-:Y:S02]  /*2370*/  IMAD R4, R15, R56.reuse, RZ ;  /* 0x000000380f047224 */ /* 0x082fe400078e02ff */
[----:B------:R-:W-:Y:S02]  /*2380*/  IMAD.IADD R11, R51, 0x1, R53 ;  /* 0x00000001330b7824 */ /* 0x000fe400078e0235 */
[----:B------:R-:W-:Y:S02]  /*2390*/  IMAD.MOV.U32 R10, RZ, RZ, R50 ;  /* 0x000000ffff0a7224 */ /* 0x000fe400078e0032 */
[C---:B------:R-:W-:Y:S02]  /*23a0*/  IMAD R55, R14.reuse, R57, R4 ;  /* 0x000000390e377224 */ /* 0x040fe400078e0204 */
[----:B------:R-:W-:-:S04]  /*23b0*/  IMAD.WIDE.U32 R4, R14, R56, R10 ;  /* 0x000000380e047225 */ /* 0x000fc800078e000a */
[----:B------:R-:W-:Y:S01]  /*23c0*/  IMAD.IADD R5, R5, 0x1, R55 ;  /* 0x0000000105057824 */ /* 0x000fe200078e0237 */
[----:B--2---:R-:W-:-:S04]  /*23d0*/  LEA R6, P1, R4, R58, 0x1 ;  /* 0x0000003a04067211 */ /* 0x004fc800078208ff */
[----:B------:R-:W-:-:S05]  /*23e0*/  LEA.HI.X R7, R4, R59, R5, 0x1, P1 ;  /* 0x0000003b04077211 */ /* 0x000fca00008f0c05 */
[----:B------:R0:W2:Y:S01]  /*23f0*/  @P3 LDG.E.LTC128B.U16 R21, desc[UR38][R6.64] ;  /* 0x0000002606153981 */ /* 0x0000a2000c1e1520 */
[----:B------:R-:W-:Y:S01]  /*2400*/  LEA R4, P1, R20, UR4, 0x1 ;  /* 0x0000000414047c11 */ /* 0x000fe2000f8208ff */
[----:B------:R-:W-:Y:S01]  /*2410*/  IMAD.WIDE.U32 R12, R14, R56, R8 ;  /* 0x000000380e0c7225 */ /* 0x000fe200078e0008 */
[----:B------:R-:W-:Y:S03]  /*2420*/  BSSY B1, `(.L_x_35) ;  /* 0x0000012000017945 */ /* 0x000fe60003800000 */
[----:B------:R-:W-:Y:S02]  /*2430*/  IMAD.IADD R13, R55, 0x1, R13 ;  /* 0x00000001370d7824 */ /* 0x000fe400078e020d */
[----:B------:R-:W-:-:S04]  /*2440*/  IMAD.WIDE.U32 R12, R49, R54, R12 ;  /* 0x00000036310c7225 */ /* 0x000fc800078e000c */
[----:B0-----:R-:W-:Y:S01]  /*2450*/  IMAD.IADD R7, R53, 0x1, R13 ;  /* 0x0000000135077824 */ /* 0x001fe200078e020d */
[----:B------:R-:W-:Y:S02]  /*2460*/  LEA R6, P4, R12, R58, 0x1 ;  /* 0x0000003a0c067211 */ /* 0x000fe400078808ff */
[----:B------:R-:W-:Y:S02]  /*2470*/  SHF.L.U64.HI R13, R56, 0x3, R57 ;  /* 0x00000003380d7819 */ /* 0x000fe40000010239 */
[----:B------:R-:W-:Y:S01]  /*2480*/  LEA.HI.X R7, R12, R59, R7, 0x1, P4 ;  /* 0x0000003b0c077211 */ /* 0x000fe200020f0c07 */
[----:B------:R-:W-:Y:S02]  /*2490*/  IMAD.SHL.U32 R12, R56, 0x8, RZ ;  /* 0x00000008380c7824 */ /* 0x000fe400078e00ff */
[----:B--2---:R-:W-:-:S05]  /*24a0*/  HADD2.F32 R5, -RZ, R21.H0_H0 ;  /* 0x20000015ff057230 */ /* 0x004fca0000004100 */
[----:B------:R-:W-:-:S04]  /*24b0*/  FMUL R5, R5, R42 ;  /* 0x0000002a05057220 */ /* 0x000fc80000400000 */
[----:B------:R-:W-:Y:S01]  /*24c0*/  FFMA R24, R24, R23, R5 ;  /* 0x0000001718187223 */ /* 0x000fe20000000005 */
[----:B------:R-:W-:Y:S02]  /*24d0*/  LEA.HI.X R5, R20, UR5, R61, 0x1, P1 ;  /* 0x0000000514057c11 */ /* 0x000fe400088f0c3d */
[----:B------:R-:W-:Y:S02]  /*24e0*/  ISETP.GT.AND P1, PT, R60, 0x1, PT ;  /* 0x000000013c00780c */ /* 0x000fe40003f24270 */
[----:B------:R-:W-:Y:S02]  /*24f0*/  F2FP.F16.F32.PACK_AB R24, RZ, R24 ;  /* 0x00000018ff18723e */ /* 0x000fe400000000ff */
[----:B------:R-:W-:-:S03]  /*2500*/  ISETP.GT.AND P2, PT, R3, RZ, P1 ;  /* 0x000000ff0300720c */ /* 0x000fc60000f44270 */
[----:B------:R0:W-:Y:S10]  /*2510*/  @P3 STG.E.U16 desc[UR38][R4.64], R24 ;  /* 0x0000001804003986 */ /* 0x0001f4000c101526 */
[----:B------:R-:W-:Y:S05]  /*2520*/  @!P2 BRA `(.L_x_36) ;  /* 0x000000000004a947 */ /* 0x000fea0003800000 */
[----:B------:R1:W5:Y:S02]  /*2530*/  LDG.E.LTC128B.U16 R21, desc[UR38][R6.64+0x2] ;  /* 0x0000022606157981 */ /* 0x000364000c1e1520 */
.L_x_36:
[----:B------:R-:W-:Y:S05]  /*2540*/  BSYNC B1 ;  /* 0x0000000000017941 */ /* 0x000fea0003800000 */
.L_x_35:
[----:B-----5:R-:W-:Y:S01]  /*2550*/  HADD2.F32 R51, -RZ, R21.H0_H0 ;  /* 0x20000015ff337230 */ /* 0x020fe20000004100 */
[----:B------:R-:W-:Y:S01]  /*2560*/  ISETP.GT.AND P0, PT, R3, 0x8, P0 ;  /* 0x000000080300780c */ /* 0x000fe20000704270 */
[----:B------:R-:W-:-:S04]  /*2570*/  IMAD.WIDE.U32 R14, R14, R56, R12 ;  /* 0x000000380e0e7225 */ /* 0x000fc800078e000c */
[----:B------:R-:W-:Y:S01]  /*2580*/  FMUL R10, R51, R42 ;  /* 0x0000002a330a7220 */ /* 0x000fe20000400000 */
[----:B------:R-:W-:Y:S01]  /*2590*/  IMAD.IADD R55, R55, 0x1, R15 ;  /* 0x0000000137377824 */ /* 0x000fe200078e020f */
[----:B------:R-:W-:Y:S02]  /*25a0*/  IADD3 R50, P3, R50, R14, RZ ;  /* 0x0000000e32327210 */ /* 0x000fe40007f7e0ff */
[----:B------:R-:W-:-:S03]  /*25b0*/  FFMA R10, R25, R23, R10 ;  /* 0x00000017190a7223 */ /* 0x000fc6000000000a */
[----:B------:R-:W-:Y:S01]  /*25c0*/  IMAD.X R11, R55, 0x1, R11, P3 ;  /* 0x00000001370b7824 */ /* 0x000fe200018e060b */
[C---:B------:R-:W-:Y:S02]  /*25d0*/  LEA R12, P3, R50.reuse, R58, 0x1 ;  /* 0x0000003a320c7211 */ /* 0x040fe400078608ff */
[----:B------:R-:W-:Y:S02]  /*25e0*/  F2FP.F16.F32.PACK_AB R10, RZ, R10 ;  /* 0x0000000aff0a723e */ /* 0x000fe400000000ff */
[----:B------:R-:W-:Y:S02]  /*25f0*/  LEA.HI.X R13, R50, R59, R11, 0x1, P3 ;  /* 0x0000003b320d7211 */ /* 0x000fe400018f0c0b */
[----:B------:R-:W-:-:S05]  /*2600*/  PRMT R15, R10, 0x7610, R15 ;  /* 0x000076100a0f7816 */ /* 0x000fca000000000f */
[----:B------:R2:W-:Y:S04]  /*2610*/  @P2 STG.E.U16 desc[UR38][R4.64+0x2], R15 ;  /* 0x0000020f04002986 */ /* 0x0005e8000c101526 */
[----:B------:R-:W3:Y:S01]  /*2620*/  @P0 LDG.E.LTC128B.U16 R21, desc[UR38][R12.64] ;  /* 0x000000260c150981 */ /* 0x000ee2000c1e1520 */
[----:B------:R-:W-:Y:S01]  /*2630*/  IADD3 R14, P2, R8, R14, RZ ;  /* 0x0000000e080e7210 */ /* 0x000fe20007f5e0ff */
[----:B------:R-:W-:Y:S01]  /*2640*/  BSSY B1, `(.L_x_37) ;  /* 0x0000011000017945 */ /* 0x000fe20003800000 */
[C---:B------:R-:W-:Y:S02]  /*2650*/  SHF.L.U64.HI R25, R44.reuse, 0x1, R45 ;  /* 0x000000012c197819 */ /* 0x040fe4000001022d */
[----:B------:R-:W-:Y:S01]  /*2660*/  ISETP.GT.AND P1, PT, R3, 0x8, P1 ;  /* 0x000000080300780c */ /* 0x000fe20000f24270 */
[----:B--2---:R-:W-:Y:S01]  /*2670*/  IMAD.X R15, R9, 0x1, R55, P2 ;  /* 0x00000001090f7824 */ /* 0x004fe200010e0637 */
[----:B------:R-:W-:Y:S01]  /*2680*/  LEA R10, P2, R44, R4, 0x1 ;  /* 0x000000042c0a7211 */ /* 0x000fe200078408ff */
[----:B------:R-:W-:-:S04]  /*2690*/  IMAD.WIDE.U32 R14, R49, R54, R14 ;  /* 0x00000036310e7225 */ /* 0x000fc800078e000e */
[----:B------:R-:W-:Y:S01]  /*26a0*/  IMAD.IADD R9, R53, 0x1, R15 ;  /* 0x0000000135097824 */ /* 0x000fe200078e020f */
[----:B------:R-:W-:-:S04]  /*26b0*/  LEA R8, P3, R14, R58, 0x1 ;  /* 0x0000003a0e087211 */ /* 0x000fc800078608ff */
[----:B------:R-:W-:Y:S01]  /*26c0*/  LEA.HI.X R9, R14, R59, R9, 0x1, P3 ;  /* 0x0000003b0e097211 */ /* 0x000fe200018f0c09 */
[----:B---3--:R-:W-:-:S05]  /*26d0*/  HADD2.F32 R11, -RZ, R21.H0_H0 ;  /* 0x20000015ff0b7230 */ /* 0x008fca0000004100 */
[----:B------:R-:W-:-:S04]  /*26e0*/  FMUL R11, R11, R42 ;  /* 0x0000002a0b0b7220 */ /* 0x000fc80000400000 */
[----:B------:R-:W-:-:S05]  /*26f0*/  FFMA R11, R26, R23, R11 ;  /* 0x000000171a0b7223 */ /* 0x000fca000000000b */
[----:B------:R-:W-:Y:S01]  /*2700*/  F2FP.F16.F32.PACK_AB R12, RZ, R11 ;  /* 0x0000000bff0c723e */ /* 0x000fe200000000ff */
[----:B------:R-:W-:-:S05]  /*2710*/  IMAD.X R11, R25, 0x1, R5, P2 ;  /* 0x00000001190b7824 */ /* 0x000fca00010e0605 */
[----:B------:R2:W-:Y:S01]  /*2720*/  @P0 STG.E.U16 desc[UR38][R10.64], R12 ;  /* 0x0000000c0a000986 */ /* 0x0005e2000c101526 */
[----:B------:R-:W-:Y:S05]  /*2730*/  @!P1 BRA `(.L_x_38) ;  /* 0x0000000000049947 */ /* 0x000fea0003800000 */
[----:B------:R3:W5:Y:S02]  /*2740*/  LDG.E.LTC128B.U16 R21, desc[UR38][R8.64+0x2] ;  /* 0x0000022608157981 */ /* 0x000764000c1e1520 */
.L_x_38:
[----:B------:R-:W-:Y:S05]  /*2750*/  BSYNC B1 ;  /* 0x0000000000017941 */ /* 0x000fea0003800000 */
.L_x_37:
[----:B-----5:R-:W-:Y:S01]  /*2760*/  HADD2.F32 R13, -RZ, R21.H0_H0 ;  /* 0x20000015ff0d7230 */ /* 0x020fe20000004100 */
[----:B------:R-:W-:Y:S01]  /*2770*/  ISETP.GT.AND P0, PT, R60, 0x8, PT ;  /* 0x000000083c00780c */ /* 0x000fe20003f04270 */
[----:B------:R-:W-:Y:S03]  /*2780*/  BSSY B1, `(.L_x_39) ;  /* 0x0000008000017945 */ /* 0x000fe60003800000 */
[----:B--2---:R-:W-:Y:S01]  /*2790*/  FMUL R12, R13, R42 ;  /* 0x0000002a0d0c7220 */ /* 0x004fe20000400000 */
[----:B------:R-:W-:-:S03]  /*27a0*/  ISETP.GT.AND P2, PT, R3, RZ, P0 ;  /* 0x000000ff0300720c */ /* 0x000fc60000744270 */
[----:B------:R-:W-:-:S05]  /*27b0*/  FFMA R12, R27, R23, R12 ;  /* 0x000000171b0c7223 */ /* 0x000fca000000000c */
[----:B------:R-:W-:-:S05]  /*27c0*/  F2FP.F16.F32.PACK_AB R12, RZ, R12 ;  /* 0x0000000cff0c723e */ /* 0x000fca00000000ff */
[----:B------:R2:W-:Y:S01]  /*27d0*/  @P1 STG.E.U16 desc[UR38][R10.64+0x2], R12 ;  /* 0x0000020c0a001986 */ /* 0x0005e2000c101526 */
[----:B------:R-:W-:Y:S05]  /*27e0*/  @!P2 BRA `(.L_x_40) ;  /* 0x000000000004a947 */ /* 0x000fea0003800000 */
[----:B------:R4:W5:Y:S02]  /*27f0*/  LDG.E.LTC128B.U16 R21, desc[UR38][R6.64+0x10] ;  /* 0x0000102606157981 */ /* 0x000964000c1e1520 */
.L_x_40:
[----:B------:R-:W-:Y:S05]  /*2800*/  BSYNC B1 ;  /* 0x0000000000017941 */ /* 0x000fea0003800000 */
.L_x_39:
[----:B-----5:R-:W-:Y:S01]  /*2810*/  HADD2.F32 R13, -RZ, R21.H0_H0 ;  /* 0x20000015ff0d7230 */ /* 0x020fe20000004100 */
[----:B------:R-:W-:Y:S01]  /*2820*/  ISETP.GT.AND P1, PT, R60, 0x9, PT ;  /* 0x000000093c00780c */ /* 0x000fe20003f24270 */
[----:B------:R-:W-:Y:S03]  /*2830*/  BSSY B1, `(.L_x_41) ;  /* 0x0000008000017945 */ /* 0x000fe60003800000 */
[----:B------:R-:W-:Y:S01]  /*2840*/  FMUL R13, R13, R42 ;  /* 0x0000002a0d0d7220 */ /* 0x000fe20000400000 */
[----:B------:R-:W-:-:S03]  /*2850*/  ISETP.GT.AND P3, PT, R3, RZ, P1 ;  /* 0x000000ff0300720c */ /* 0x000fc60000f64270 */
[----:B------:R-:W-:-:S05]  /*2860*/  FFMA R13, R28, R23, R13 ;  /* 0x000000171c0d7223 */ /* 0x000fca000000000d */
[----:B------:R-:W-:-:S05]  /*2870*/  F2FP.F16.F32.PACK_AB R13, RZ, R13 ;  /* 0x0000000dff0d723e */ /* 0x000fca00000000ff */
[----:B------:R0:W-:Y:S01]  /*2880*/  @P2 STG.E.U16 desc[UR38][R4.64+0x10], R13 ;  /* 0x0000100d04002986 */ /* 0x0001e2000c101526 */
[----:B------:R-:W-:Y:S05]  /*2890*/  @!P3 BRA `(.L_x_42) ;  /* 0x000000000004b947 */ /* 0x000fea0003800000 */
[----:B------:R0:W5:Y:S02]  /*28a0*/  LDG.E.LTC128B.U16 R21, desc[UR38][R6.64+0x12] ;  /* 0x0000122606157981 */ /* 0x000164000c1e1520 */
.L_x_42:
[----:B------:R-:W-:Y:S05]  /*28b0*/  BSYNC B1 ;  /* 0x0000000000017941 */ /* 0x000fea0003800000 */
.L_x_41:
[----:B0----5:R-:W-:Y:S01]  /*28c0*/  HADD2.F32 R13, -RZ, R21.H0_H0 ;  /* 0x20000015ff0d7230 */ /* 0x021fe20000004100 */
[----:B------:R-:W-:Y:S01]  /*28d0*/  ISETP.GT.AND P0, PT, R3, 0x8, P0 ;  /* 0x000000080300780c */ /* 0x000fe20000704270 */
[----:B------:R-:W-:Y:S03]  /*28e0*/  BSSY B1, `(.L_x_43) ;  /* 0x0000007000017945 */ /* 0x000fe60003800000 */
[----:B--2---:R-:W-:-:S04]  /*28f0*/  FMUL R12, R13, R42 ;  /* 0x0000002a0d0c7220 */ /* 0x004fc80000400000 */
[----:B------:R-:W-:-:S05]  /*2900*/  FFMA R12, R29, R23, R12 ;  /* 0x000000171d0c7223 */ /* 0x000fca000000000c */
[----:B------:R-:W-:-:S05]  /*2910*/  F2FP.F16.F32.PACK_AB R12, RZ, R12 ;  /* 0x0000000cff0c723e */ /* 0x000fca00000000ff */
[----:B------:R0:W-:Y:S01]  /*2920*/  @P3 STG.E.U16 desc[UR38][R4.64+0x12], R12 ;  /* 0x0000120c04003986 */ /* 0x0001e2000c101526 */
[----:B------:R-:W-:Y:S05]  /*2930*/  @!P0 BRA `(.L_x_44) ;  /* 0x0000000000048947 */ /* 0x000fea0003800000 */
[----:B------:R2:W5:Y:S02]  /*2940*/  LDG.E.LTC128B.U16 R21, desc[UR38][R8.64+0x10] ;  /* 0x0000102608157981 */ /* 0x000564000c1e1520 */
.L_x_44:
[----:B------:R-:W-:Y:S05]  /*2950*/  BSYNC B1 ;  /* 0x0000000000017941 */ /* 0x000fea0003800000 */
.L_x_43:
[----:B-----5:R-:W-:Y:S01]  /*2960*/  HADD2.F32 R13, -RZ, R21.H0_H0 ;  /* 0x20000015ff0d7230 */ /* 0x020fe20000004100 */
[----:B------:R-:W-:Y:S01]  /*2970*/  ISETP.GT.AND P1, PT, R3, 0x8, P1 ;  /* 0x000000080300780c */ /* 0x000fe20000f24270 */
[----:B------:R-:W-:Y:S03]  /*2980*/  BSSY B1, `(.L_x_45) ;  /* 0x0000007000017945 */ /* 0x000fe60003800000 */
[----:B------:R-:W-:-:S04]  /*2990*/  FMUL R13, R13, R42 ;  /* 0x0000002a0d0d7220 */ /* 0x000fc80000400000 */
[----:B------:R-:W-:-:S05]  /*29a0*/  FFMA R13, R30, R23, R13 ;  /* 0x000000171e0d7223 */ /* 0x000fca000000000d */
[----:B------:R-:W-:-:S05]  /*29b0*/  F2FP.F16.F32.PACK_AB R13, RZ, R13 ;  /* 0x0000000dff0d723e */ /* 0x000fca00000000ff */
[----:B------:R0:W-:Y:S01]  /*29c0*/  @P0 STG.E.U16 desc[UR38][R10.64+0x10], R13 ;  /* 0x0000100d0a000986 */ /* 0x0001e2000c101526 */
[----:B------:R-:W-:Y:S05]  /*29d0*/  @!P1 BRA `(.L_x_46) ;  /* 0x0000000000049947 */ /* 0x000fea0003800000 */
[----:B------:R0:W5:Y:S02]  /*29e0*/  LDG.E.LTC128B.U16 R21, desc[UR38][R8.64+0x12] ;  /* 0x0000122608157981 */ /* 0x000164000c1e1520 */
.L_x_46:
[----:B------:R-:W-:Y:S05]  /*29f0*/  BSYNC B1 ;  /* 0x0000000000017941 */ /* 0x000fea0003800000 */
.L_x_45:
[----:B0----5:R-:W-:Y:S01]  /*2a00*/  HADD2.F32 R13, -RZ, R21.H0_H0 ;  /* 0x20000015ff0d7230 */ /* 0x021fe20000004100 */
        /* <DEDUP_REMOVED lines=9> */
.L_x_48:
[----:B------:R-:W-:Y:S05]  /*2aa0*/  BSYNC B1 ;  /* 0x0000000000017941 */ /* 0x000fea0003800000 */
.L_x_47:
        /* <DEDUP_REMOVED lines=10> */
.L_x_50:
[----:B------:R-:W-:Y:S05]  /*2b50*/  BSYNC B1 ;  /* 0x0000000000017941 */ /* 0x000fea0003800000 */
.L_x_49:
[----:B0----5:R-:W-:Y:S01]  /*2b60*/  HADD2.F32 R13, -RZ, R21.H0_H0 ;  /* 0x20000015ff0d7230 */ /* 0x021fe20000004100 */
        /* <DEDUP_REMOVED lines=8> */
.L_x_52:
[----:B------:R-:W-:Y:S05]  /*2bf0*/  BSYNC B1 ;  /* 0x0000000000017941 */ /* 0x000fea0003800000 */
.L_x_51:
        /* <DEDUP_REMOVED lines=9> */
.L_x_54:
[----:B------:R-:W-:Y:S05]  /*2c90*/  BSYNC B1 ;  /* 0x0000000000017941 */ /* 0x000fea0003800000 */
.L_x_53:
        /* <DEDUP_REMOVED lines=10> */
.L_x_56:
[----:B------:R-:W-:Y:S05]  /*2d40*/  BSYNC B1 ;  /* 0x0000000000017941 */ /* 0x000fea0003800000 */
.L_x_55:
        /* <DEDUP_REMOVED lines=10> */
.L_x_58:
[----:B------:R-:W-:Y:S05]  /*2df0*/  BSYNC B1 ;  /* 0x0000000000017941 */ /* 0x000fea0003800000 */
.L_x_57:
[----:B01--45:R-:W-:Y:S01]  /*2e00*/  HADD2.F32 R7, -RZ, R21.H0_H0 ;  /* 0x20000015ff077230 */ /* 0x033fe20000004100 */
        /* <DEDUP_REMOVED lines=8> */
.L_x_60:
[----:B------:R-:W-:Y:S05]  /*2e90*/  BSYNC B1 ;  /* 0x0000000000017941 */ /* 0x000fea0003800000 */
.L_x_59:
[----:B0----5:R-:W-:Y:S01]  /*2ea0*/  HADD2.F32 R5, -RZ, R21.H0_H0 ;  /* 0x20000015ff057230 */ /* 0x021fe20000004100 */
[----:B------:R-:W-:Y:S01]  /*2eb0*/  ISETP.GT.AND P1, PT, R3, 0x8, P1 ;  /* 0x000000080300780c */ /* 0x000fe20000f24270 */
[----:B------:R-:W-:Y:S01]  /*2ec0*/  @P0 IMAD.MOV.U32 R4, RZ, RZ, R10 ;  /* 0x000000ffff040224 */ /* 0x000fe200078e000a */
[----:B------:R-:W-:Y:S02]  /*2ed0*/  BSSY B1, `(.L_x_61) ;  /* 0x0000009000017945 */ /* 0x000fe40003800000 */
[----:B------:R-:W-:-:S04]  /*2ee0*/  FMUL R5, R5, R42 ;  /* 0x0000002a05057220 */ /* 0x000fc80000400000 */
[----:B------:R-:W-:-:S05]  /*2ef0*/  FFMA R5, R38, R23, R5 ;  /* 0x0000001726057223 */ /* 0x000fca0000000005 */
[----:B------:R-:W-:-:S04]  /*2f00*/  F2FP.F16.F32.PACK_AB R5, RZ, R5 ;  /* 0x00000005ff05723e */ /* 0x000fc800000000ff */
[----:B------:R-:W-:Y:S01]  /*2f10*/  PRMT R6, R5, 0x7610, R6 ;  /* 0x0000761005067816 */ /* 0x000fe20000000006 */
[----:B------:R-:W-:-:S05]  /*2f20*/  @P0 IMAD.MOV.U32 R5, RZ, RZ, R11 ;  /* 0x000000ffff050224 */ /* 0x000fca00078e000b */
[----:B------:R0:W-:Y:S01]  /*2f30*/  @P0 STG.E.U16 desc[UR38][R4.64+0x30], R6 ;  /* 0x0000300604000986 */ /* 0x0001e2000c101526 */
[----:B------:R-:W-:Y:S05]  /*2f40*/  @!P1 BRA `(.L_x_62) ;  /* 0x0000000000049947 */ /* 0x000fea0003800000 */
[----:B------:R4:W5:Y:S02]  /*2f50*/  LDG.E.LTC128B.U16 R21, desc[UR38][R8.64+0x32] ;  /* 0x0000322608157981 */ /* 0x000964000c1e1520 */
.L_x_62:
[----:B------:R-:W-:Y:S05]  /*2f60*/  BSYNC B1 ;  /* 0x0000000000017941 */ /* 0x000fea0003800000 */
.L_x_61:
[----:B------:R-:W-:Y:S05]  /*2f70*/  @!P1 BRA `(.L_x_63) ;  /* 0x0000000400509947 */ /* 0x000fea0003800000 */
[----:B-----5:R-:W-:-:S05]  /*2f80*/  HADD2.F32 R21, -RZ, R21.H0_H0 ;  /* 0x20000015ff157230 */ /* 0x020fca0000004100 */
[----:B0-----:R-:W-:-:S04]  /*2f90*/  FMUL R4, R21, R42 ;  /* 0x0000002a15047220 */ /* 0x001fc80000400000 */
[----:B------:R-:W-:-:S05]  /*2fa0*/  FFMA R4, R39, R23, R4 ;  /* 0x0000001727047223 */ /* 0x000fca0000000004 */
[----:B------:R-:W-:-:S05]  /*2fb0*/  F2FP.F16.F32.PACK_AB R4, RZ, R4 ;  /* 0x00000004ff04723e */ /* 0x000fca00000000ff */
[----:B------:R0:W-:Y:S01]  /*2fc0*/  STG.E.U16 desc[UR38][R10.64+0x32], R4 ;  /* 0x000032040a007986 */ /* 0x0001e2000c101526 */
[----:B------:R-:W-:Y:S05]  /*2fd0*/  BRA `(.L_x_63) ;  /* 0x0000000400387947 */ /* 0x000fea0003800000 */
.L_x_34:
[----:B------:R-:W-:Y:S01]  /*2fe0*/  ISETP.GT.AND P2, PT, R60, 0x1, PT ;  /* 0x000000013c00780c */ /* 0x000fe20003f44270 */
[----:B------:R-:W-:Y:S01]  /*2ff0*/  ULDC.64 UR4, c[0x0][0x5c0] ;  /* 0x0001700000047ab9 */ /* 0x000fe20000000a00 */
[-C--:B------:R-:W-:Y:S01]  /*3000*/  FMUL R24, R24, R23.reuse ;  /* 0x0000001718187220 */ /* 0x080fe20000400000 */
[----:B------:R-:W-:Y:S01]  /*3010*/  LEA R4, P4, R20, UR4, 0x1 ;  /* 0x0000000414047c11 */ /* 0x000fe2000f8808ff */
[-C--:B------:R-:W-:Y:S01]  /*3020*/  FMUL R25, R25, R23.reuse ;  /* 0x0000001719197220 */ /* 0x080fe20000400000 */
[----:B------:R-:W-:Y:S01]  /*3030*/  ISETP.GT.AND P1, PT, R3, RZ, P2 ;  /* 0x000000ff0300720c */ /* 0x000fe20001724270 */
[-C--:B------:R-:W-:Y:S01]  /*3040*/  FMUL R26, R26, R23.reuse ;  /* 0x000000171a1a7220 */ /* 0x080fe20000400000 */
[----:B------:R-:W-:Y:S01]  /*3050*/  F2FP.F16.F32.PACK_AB R24, RZ, R24 ;  /* 0x00000018ff18723e */ /* 0x000fe200000000ff */
[-C--:B------:R-:W-:Y:S01]  /*3060*/  FMUL R27, R27, R23.reuse ;  /* 0x000000171b1b7220 */ /* 0x080fe20000400000 */
[----:B------:R-:W-:Y:S01]  /*3070*/  LEA.HI.X R5, R20, UR5, R61, 0x1, P4 ;  /* 0x0000000514057c11 */ /* 0x000fe2000a0f0c3d */
[-C--:B------:R-:W-:Y:S01]  /*3080*/  FMUL R28, R28, R23.reuse ;  /* 0x000000171c1c7220 */ /* 0x080fe20000400000 */
[----:B------:R-:W-:Y:S01]  /*3090*/  ISETP.GT.AND P4, PT, R60, 0x8, PT ;  /* 0x000000083c00780c */ /* 0x000fe20003f84270 */
[-C--:B------:R-:W-:Y:S01]  /*30a0*/  FMUL R29, R29, R23.reuse ;  /* 0x000000171d1d7220 */ /* 0x080fe20000400000 */
[C---:B------:R-:W-:Y:S01]  /*30b0*/  ISETP.GT.AND P0, PT, R3.reuse, 0x8, P0 ;  /* 0x000000080300780c */ /* 0x040fe20000704270 */
[----:B------:R-:W-:Y:S01]  /*30c0*/  @P3 STG.E.U16 desc[UR38][R4.64], R24 ;  /* 0x0000001804003986 */ /* 0x000fe2000c101526 */
[----:B------:R-:W-:Y:S01]  /*30d0*/  ISETP.GT.AND P2, PT, R3, 0x8, P2 ;  /* 0x000000080300780c */ /* 0x000fe20001744270 */
[----:B------:R-:W-:Y:S01]  /*30e0*/  FMUL R30, R30, R23 ;  /* 0x000000171e1e7220 */ /* 0x000fe20000400000 */
[----:B------:R-:W-:Y:S01]  /*30f0*/  F2FP.F16.F32.PACK_AB R25, RZ, R25 ;  /* 0x00000019ff19723e */ /* 0x000fe200000000ff */
[-C--:B------:R-:W-:Y:S01]  /*3100*/  FMUL R31, R31, R23.reuse ;  /* 0x000000171f1f7220 */ /* 0x080fe20000400000 */
[----:B------:R-:W-:Y:S01]  /*3110*/  ISETP.GT.AND P5, PT, R3, RZ, P4 ;  /* 0x000000ff0300720c */ /* 0x000fe200027a4270 */
[-C--:B------:R-:W-:Y:S01]  /*3120*/  FMUL R32, R32, R23.reuse ;  /* 0x0000001720207220 */ /* 0x080fe20000400000 */
[C---:B------:R-:W-:Y:S01]  /*3130*/  SHF.L.U64.HI R7, R44.reuse, 0x1, R45 ;  /* 0x000000012c077819 */ /* 0x040fe2000001022d */
[----:B------:R-:W-:Y:S01]  /*3140*/  @P1 STG.E.U16 desc[UR38][R4.64+0x2], R25 ;  /* 0x0000021904001986 */ /* 0x000fe2000c101526 */
[----:B------:R-:W-:Y:S01]  /*3150*/  LEA R6, P3, R44, R4, 0x1 ;  /* 0x000000042c067211 */ /* 0x000fe200078608ff */
[-C--:B------:R-:W-:Y:S01]  /*3160*/  FMUL R33, R33, R23.reuse ;  /* 0x0000001721217220 */ /* 0x080fe20000400000 */
[----:B------:R-:W-:Y:S01]  /*3170*/  F2FP.F16.F32.PACK_AB R26, RZ, R26 ;  /* 0x0000001aff1a723e */ /* 0x000fe200000000ff */
[----:B------:R-:W-:Y:S01]  /*3180*/  FMUL R34, R34, R23 ;  /* 0x0000001722227220 */ /* 0x000fe20000400000 */
[----:B------:R-:W-:Y:S01]  /*3190*/  ISETP.GT.AND P1, PT, R60, 0x9, PT ;  /* 0x000000093c00780c */ /* 0x000fe20003f24270 */
[----:B------:R-:W-:Y:S01]  /*31a0*/  IMAD.X R7, R7, 0x1, R5, P3 ;  /* 0x0000000107077824 */ /* 0x000fe200018e0605 */
[----:B------:R-:W-:Y:S01]  /*31b0*/  F2FP.F16.F32.PACK_AB R27, RZ, R27 ;  /* 0x0000001bff1b723e */ /* 0x000fe200000000ff */
[-C--:B------:R-:W-:Y:S01]  /*31c0*/  FMUL R35, R35, R23.reuse ;  /* 0x0000001723237220 */ /* 0x080fe20000400000 */
[----:B------:R-:W-:Y:S01]  /*31d0*/  F2FP.F16.F32.PACK_AB R28, RZ, R28 ;  /* 0x0000001cff1c723e */ /* 0x000fe200000000ff */
[-C--:B------:R-:W-:Y:S01]  /*31e0*/  FMUL R36, R36, R23.reuse ;  /* 0x0000001724247220 */ /* 0x080fe20000400000 */
[C---:B------:R-:W-:Y:S01]  /*31f0*/  ISETP.GT.AND P3, PT, R3.reuse, RZ, P1 ;  /* 0x000000ff0300720c */ /* 0x040fe20000f64270 */
[----:B------:R-:W-:Y:S01]  /*3200*/  @P0 STG.E.U16 desc[UR38][R6.64], R26 ;  /* 0x0000001a06000986 */ /* 0x000fe2000c101526 */
[----:B------:R-:W-:Y:S01]  /*3210*/  ISETP.GT.AND P4, PT, R3, 0x8, P4 ;  /* 0x000000080300780c */ /* 0x000fe20002784270 */
[----:B------:R-:W-:Y:S01]  /*3220*/  FMUL R37, R37, R23 ;  /* 0x0000001725257220 */ /* 0x000fe20000400000 */
[----:B------:R-:W-:Y:S01]  /*3230*/  F2FP.F16.F32.PACK_AB R29, RZ, R29 ;  /* 0x0000001dff1d723e */ /* 0x000fe200000000ff */
[----:B------:R-:W-:Y:S01]  /*3240*/  @P2 STG.E.U16 desc[UR38][R6.64+0x2], R27 ;  /* 0x0000021b06002986 */ /* 0x000fe2000c101526 */
[----:B------:R-:W-:Y:S01]  /*3250*/  F2FP.F16.F32.PACK_AB R30, RZ, R30 ;  /* 0x0000001eff1e723e */ /* 0x000fe200000000ff */
[----:B------:R-:W-:Y:S01]  /*3260*/  FMUL R38, R38, R23 ;  /* 0x0000001726267220 */ /* 0x000fe20000400000 */
[----:B------:R-:W-:Y:S01]  /*3270*/  F2FP.F16.F32.PACK_AB R31, RZ, R31 ;  /* 0x0000001fff1f723e */ /* 0x000fe200000000ff */
[----:B------:R-:W-:Y:S01]  /*3280*/  @P5 STG.E.U16 desc[UR38][R4.64+0x10], R28 ;  /* 0x0000101c04005986 */ /* 0x000fe2000c101526 */
[----:B------:R-:W-:Y:S01]  /*3290*/  ISETP.GT.AND P5, PT, R3, 0x8, P1 ;  /* 0x000000080300780c */ /* 0x000fe20000fa4270 */
[----:B------:R-:W-:Y:S01]  /*32a0*/  FMUL R39, R39, R23 ;  /* 0x0000001727277220 */ /* 0x000fe20000400000 */
[C---:B------:R-:W-:Y:S01]  /*32b0*/  ISETP.GT.AND P2, PT, R60.reuse, 0x11, PT ;  /* 0x000000113c00780c */ /* 0x040fe20003f44270 */
[----:B------:R-:W-:Y:S01]  /*32c0*/  @P3 STG.E.U16 desc[UR38][R4.64+0x12], R29 ;  /* 0x0000121d04003986 */ /* 0x000fe2000c101526 */
[----:B------:R-:W-:-:S02]  /*32d0*/  ISETP.GT.AND P3, PT, R60, 0x10, PT ;  /* 0x000000103c00780c */ /* 0x000fc40003f64270 */
[----:B------:R-:W-:Y:S01]  /*32e0*/  F2FP.F16.F32.PACK_AB R32, RZ, R32 ;  /* 0x00000020ff20723e */ /* 0x000fe200000000ff */
[----:B------:R-:W-:Y:S01]  /*32f0*/  @P4 STG.E.U16 desc[UR38][R6.64+0x10], R30 ;  /* 0x0000101e06004986 */ /* 0x000fe2000c101526 */
[C---:B------:R-:W-:Y:S02]  /*3300*/  ISETP.GT.AND P4, PT, R3.reuse, RZ, P2 ;  /* 0x000000ff0300720c */ /* 0x040fe40001784270 */
[----:B------:R-:W-:Y:S02]  /*3310*/  F2FP.F16.F32.PACK_AB R33, RZ, R33 ;  /* 0x00000021ff21723e */ /* 0x000fe400000000ff */
[C---:B------:R-:W-:Y:S01]  /*3320*/  ISETP.GT.AND P1, PT, R60.reuse, 0x18, PT ;  /* 0x000000183c00780c */ /* 0x040fe20003f24270 */
[----:B------:R-:W-:Y:S01]  /*3330*/  @P5 STG.E.U16 desc[UR38][R6.64+0x12], R31 ;  /* 0x0000121f06005986 */ /* 0x000fe2000c101526 */
[----:B------:R-:W-:Y:S02]  /*3340*/  ISETP.GT.AND P5, PT, R3, RZ, P3 ;  /* 0x000000ff0300720c */ /* 0x000fe40001fa4270 */
[----:B------:R-:W-:-:S02]  /*3350*/  ISETP.GT.AND P0, PT, R60, 0x19, PT ;  /* 0x000000193c00780c */ /* 0x000fc40003f04270 */
[C---:B------:R-:W-:Y:S02]  /*3360*/  ISETP.GT.AND P3, PT, R3.reuse, 0x8, P3 ;  /* 0x000000080300780c */ /* 0x040fe40001f64270 */
[C---:B------:R-:W-:Y:S02]  /*3370*/  ISETP.GT.AND P2, PT, R3.reuse, 0x8, P2 ;  /* 0x000000080300780c */ /* 0x040fe40001744270 */
[----:B------:R-:W-:Y:S02]  /*3380*/  F2FP.F16.F32.PACK_AB R34, RZ, R34 ;  /* 0x00000022ff22723e */ /* 0x000fe400000000ff */
[----:B------:R-:W-:Y:S02]  /*3390*/  F2FP.F16.F32.PACK_AB R35, RZ, R35 ;  /* 0x00000023ff23723e */ /* 0x000fe400000000ff */
[----:B------:R-:W-:Y:S01]  /*33a0*/  F2FP.F16.F32.PACK_AB R36, RZ, R36 ;  /* 0x00000024ff24723e */ /* 0x000fe200000000ff */
[----:B------:R-:W-:Y:S01]  /*33b0*/  @P5 STG.E.U16 desc[UR38][R4.64+0x20], R32 ;  /* 0x0000202004005986 */ /* 0x000fe2000c101526 */
[----:B------:R-:W-:-:S02]  /*33c0*/  ISETP.GT.AND P5, PT, R3, RZ, P0 ;  /* 0x000000ff0300720c */ /* 0x000fc400007a4270 */
[C---:B------:R-:W-:Y:S01]  /*33d0*/  ISETP.GT.AND P0, PT, R3.reuse, 0x8, P0 ;  /* 0x000000080300780c */ /* 0x040fe20000704270 */
[----:B------:R-:W-:Y:S01]  /*33e0*/  @P4 STG.E.U16 desc[UR38][R4.64+0x22], R33 ;  /* 0x0000222104004986 */ /* 0x000fe2000c101526 */
[C---:B------:R-:W-:Y:S02]  /*33f0*/  ISETP.GT.AND P4, PT, R3.reuse, RZ, P1 ;  /* 0x000000ff0300720c */ /* 0x040fe40000f84270 */
[----:B------:R-:W-:Y:S01]  /*3400*/  ISETP.GT.AND P1, PT, R3, 0x8, P1 ;  /* 0x000000080300780c */ /* 0x000fe20000f24270 */
[----:B------:R-:W-:Y:S01]  /*3410*/  @P3 STG.E.U16 desc[UR38][R6.64+0x20], R34 ;  /* 0x0000202206003986 */ /* 0x000fe2000c101526 */
[----:B------:R-:W-:Y:S02]  /*3420*/  F2FP.F16.F32.PACK_AB R37, RZ, R37 ;  /* 0x00000025ff25723e */ /* 0x000fe400000000ff */
[----:B------:R-:W-:Y:S01]  /*3430*/  F2FP.F16.F32.PACK_AB R38, RZ, R38 ;  /* 0x00000026ff26723e */ /* 0x000fe200000000ff */
[----:B------:R-:W-:Y:S01]  /*3440*/  @P2 STG.E.U16 desc[UR38][R6.64+0x22], R35 ;  /* 0x0000222306002986 */ /* 0x000fe2000c101526 */
[----:B------:R-:W-:-:S05]  /*3450*/  F2FP.F16.F32.PACK_AB R39, RZ, R39 ;  /* 0x00000027ff27723e */ /* 0x000fca00000000ff */
[----:B------:R-:W-:Y:S04]  /*3460*/  @P4 STG.E.U16 desc[UR38][R4.64+0x30], R36 ;  /* 0x0000302404004986 */ /* 0x000fe8000c101526 */
[----:B------:R0:W-:Y:S02]  /*3470*/  @P5 STG.E.U16 desc[UR38][R4.64+0x32], R37 ;  /* 0x0000322504005986 */ /* 0x0001e4000c101526 */
[----:B0-----:R-:W-:Y:S02]  /*3480*/  @P1 IMAD.MOV.U32 R4, RZ, RZ, R6 ;  /* 0x000000ffff041224 */ /* 0x001fe400078e0006 */
[----:B------:R-:W-:-:S05]  /*3490*/  @P1 IMAD.MOV.U32 R5, RZ, RZ, R7 ;  /* 0x000000ffff051224 */ /* 0x000fca00078e0007 */
[----:B------:R0:W-:Y:S04]  /*34a0*/  @P1 STG.E.U16 desc[UR38][R4.64+0x30], R38 ;  /* 0x0000302604001986 */ /* 0x0001e8000c101526 */
[----:B------:R0:W-:Y:S02]  /*34b0*/  @P0 STG.E.U16 desc[UR38][R6.64+0x32], R39 ;  /* 0x0000322706000986 */ /* 0x0001e4000c101526 */
.L_x_63:
[----:B------:R-:W-:Y:S05]  /*34c0*/  BSYNC B0 ;  /* 0x0000000000007941 */ /* 0x000fea0003800000 */
.L_x_33:
[----:B------:R-:W-:Y:S01]  /*34d0*/  IADD3 R2, P0, R2, UR36, RZ ;  /* 0x0000002402027c10 */ /* 0x000fe2000ff1e0ff */
[----:B------:R-:W-:Y:S01]  /*34e0*/  ULDC.64 UR4, c[0x0][0x650] ;  /* 0x0001940000047ab9 */ /* 0x000fe20000000a00 */
[----:B------:R-:W-:Y:S01]  /*34f0*/  PRMT R3, RZ, 0x7610, R3 ;  /* 0x00007610ff037816 */ /* 0x000fe20000000003 */
[----:B------:R-:W-:Y:S01]  /*3500*/  IMAD.MOV.U32 R50, RZ, RZ, -0x1 ;  /* 0xffffffffff327424 */ /* 0x000fe200078e00ff */
[----:B------:R-:W-:Y:S01]  /*3510*/  IADD3.X R17, R17, UR42, RZ, P0, !PT ;  /* 0x0000002a11117c10 */ /* 0x000fe200087fe4ff */
[----:B------:R-:W-:Y:S01]  /*3520*/  IMAD.MOV.U32 R49, RZ, RZ, -0x1 ;  /* 0xffffffffff317424 */ /* 0x000fe200078e00ff */
[----:B------:R-:W-:-:S04]  /*3530*/  ISETP.GE.U32.AND P0, PT, R2, UR4, PT ;  /* 0x0000000402007c0c */ /* 0x000fc8000bf06070 */
[----:B------:R-:W-:-:S13]  /*3540*/  ISETP.GE.U32.AND.EX P0, PT, R17, UR5, PT, P0 ;  /* 0x0000000511007c0c */ /* 0x000fda000bf06100 */
[----:B------:R-:W-:Y:S05]  /*3550*/  @P0 BRA `(.L_x_64) ;  /* 0x0000000400680947 */ /* 0x000fea0003800000 */
[----:B------:R-:W1:Y:S01]  /*3560*/  S2R R12, SR_CTAID.X ;  /* 0x00000000000c7919 */ /* 0x000e620000002500 */
[----:B0-----:R-:W0:Y:S01]  /*3570*/  LDC.64 R10, c[0x0][0x628] ;  /* 0x00018a00ff0a7b82 */ /* 0x001e220000000a00 */
[----:B------:R-:W-:Y:S01]  /*3580*/  ULDC UR4, c[0x0][0x150] ;  /* 0x0000540000047ab9 */ /* 0x000fe20000000800 */
[----:B-1234-:R-:W-:Y:S01]  /*3590*/  IMAD.MOV.U32 R8, RZ, RZ, R2 ;  /* 0x000000ffff087224 */ /* 0x01efe200078e0002 */
[----:B------:R-:W1:Y:S01]  /*35a0*/  S2R R24, SR_CTAID.Y ;  /* 0x0000000000187919 */ /* 0x000e620000002600 */
[----:B------:R-:W-:-:S04]  /*35b0*/  IMAD.MOV.U32 R9, RZ, RZ, R17 ;  /* 0x000000ffff097224 */ /* 0x000fc800078e0011 */
[----:B-----5:R-:W2:Y:S08]  /*35c0*/  LDC R21, c[0x0][0x144] ;  /* 0x00005100ff157b82 */ /* 0x020eb00000000800 */
[----:B------:R-:W3:Y:S08]  /*35d0*/  LDC R0, c[0x0][0x630] ;  /* 0x00018c00ff007b82 */ /* 0x000ef00000000800 */
[----:B------:R-:W4:Y:S01]  /*35e0*/  LDC.64 R14, c[0x0][0x620] ;  /* 0x00018800ff0e7b82 */ /* 0x000f220000000a00 */
[----:B0-----:R-:W-:-:S04]  /*35f0*/  ISETP.NE.U32.AND P0, PT, R10, RZ, PT ;  /* 0x000000ff0a00720c */ /* 0x001fc80003f05070 */
[----:B------:R-:W-:Y:S02]  /*3600*/  ISETP.NE.AND.EX P0, PT, R11, RZ, PT, P0 ;  /* 0x000000ff0b00720c */ /* 0x000fe40003f05300 */
[----:B------:R-:W-:-:S05]  /*3610*/  I2FP.F32.U32 R3, R12 ;  /* 0x0000000c00037245 */ /* 0x000fca0000201000 */
[----:B------:R-:W-:-:S04]  /*3620*/  FMUL R3, R3, UR4 ;  /* 0x0000000403037c20 */ /* 0x000fc80008400000 */
[----:B------:R0:W0:Y:S02]  /*3630*/  F2I.U32.TRUNC.NTZ R20, R3 ;  /* 0x0000000300147305 */ /* 0x000024000020f000 */
[----:B-123--:R-:W-:Y:S05]  /*3640*/  @!P0 BRA `(.L_x_65) ;  /* 0x0000000000288947 */ /* 0x00efea0003800000 */
[----:B0-----:R-:W0:Y:S02]  /*3650*/  LDC R3, c[0x0][0x634] ;  /* 0x00018d00ff037b82 */ /* 0x001e240000000800 */
        /* <DEDUP_REMOVED lines=9> */
.L_x_65:
[-CC-:B------:R-:W-:Y:S01]  /*36f0*/  SHF.R.U64 R49, R8, R0.reuse, R9.reuse ;  /* 0x0000000008317219 */ /* 0x180fe20000001209 */
[----:B------:R-:W1:Y:S01]  /*3700*/  LDC.64 R28, c[0x0][0x640] ;  /* 0x00019000ff1c7b82 */ /* 0x000e620000000a00 */
[----:B------:R-:W-:Y:S01]  /*3710*/  SHF.R.U32.HI R0, RZ, R0, R9 ;  /* 0x00000000ff007219 */ /* 0x000fe20000011609 */
[----:B0-----:R-:W-:Y:S01]  /*3720*/  IMAD.MOV R20, RZ, RZ, -R20 ;  /* 0x000000ffff147224 */ /* 0x001fe200078e0a14 */
[----:B------:R-:W-:Y:S01]  /*3730*/  IADD3 R7, P0, RZ, -R49, RZ ;  /* 0x80000031ff077210 */ /* 0x000fe20007f1e0ff */
[----:B------:R-:W-:Y:S02]  /*3740*/  ULDC UR4, c[0x0][0x154] ;  /* 0x0000550000047ab9 */ /* 0x000fe40000000800 */
[----:B------:R-:W-:Y:S02]  /*3750*/  IMAD R21, R21, R20, R12 ;  /* 0x0000001415157224 */ /* 0x000fe400078e020c */
[----:B------:R-:W0:Y:S01]  /*3760*/  LDC R6, c[0x0][0x618] ;  /* 0x00018600ff067b82 */ /* 0x000e220000000800 */
[----:B------:R-:W-:-:S04]  /*3770*/  IMAD.X R3, RZ, RZ, ~R0, P0 ;  /* 0x000000ffff037224 */ /* 0x000fc800000e0e00 */
[-C--:B----4-:R-:W-:Y:S02]  /*3780*/  IMAD R0, R3, R14.reuse, RZ ;  /* 0x0000000e03007224 */ /* 0x090fe400078e02ff */
[----:B------:R-:W-:Y:S01]  /*3790*/  IMAD.MOV.U32 R3, RZ, RZ, R17 ;  /* 0x000000ffff037224 */ /* 0x000fe200078e0011 */
[----:B------:R-:W2:Y:S01]  /*37a0*/  LDC R8, c[0x0][0x608] ;  /* 0x00018200ff087b82 */ /* 0x000ea20000000800 */
[----:B------:R-:W-:-:S04]  /*37b0*/  IMAD.WIDE.U32 R4, R7, R14, R2 ;  /* 0x0000000e07047225 */ /* 0x000fc800078e0002 */
[----:B------:R-:W-:-:S03]  /*37c0*/  IMAD R3, R7, R15, R0 ;  /* 0x0000000f07037224 */ /* 0x000fc600078e0200 */
[----:B------:R-:W3:Y:S01]  /*37d0*/  LDC R26, c[0x0][0x658] ;  /* 0x00019600ff1a7b82 */ /* 0x000ee20000000800 */
[----:B------:R-:W-:Y:S01]  /*37e0*/  I2FP.F32.U32 R0, R24 ;  /* 0x0000001800007245 */ /* 0x000fe20000201000 */
[----:B------:R-:W-:Y:S01]  /*37f0*/  IMAD.MOV.U32 R7, RZ, RZ, 0x1 ;  /* 0x00000001ff077424 */ /* 0x000fe200078e00ff */
[----:B-1----:R-:W-:Y:S01]  /*3800*/  ISETP.NE.U32.AND P0, PT, R28, RZ, PT ;  /* 0x000000ff1c00720c */ /* 0x002fe20003f05070 */
[----:B------:R-:W-:Y:S02]  /*3810*/  IMAD.IADD R3, R5, 0x1, R3 ;  /* 0x0000000105037824 */ /* 0x000fe400078e0203 */
[----:B------:R-:W-:Y:S01]  /*3820*/  FMUL R0, R0, UR4 ;  /* 0x0000000400007c20 */ /* 0x000fe20008400000 */
[----:B------:R-:W-:Y:S01]  /*3830*/  ISETP.NE.AND.EX P0, PT, R29, RZ, PT, P0 ;  /* 0x000000ff1d00720c */ /* 0x000fe20003f05300 */
[----:B------:R-:W1:Y:S01]  /*3840*/  LDC R15, c[0x0][0x148] ;  /* 0x00005200ff0f7b82 */ /* 0x000e620000000800 */
[-CC-:B0-----:R-:W-:Y:S01]  /*3850*/  SHF.R.U64 R12, R4, R6.reuse, R3.reuse ;  /* 0x00000006040c7219 */ /* 0x181fe20000001203 */
[----:B------:R0:W4:Y:S01]  /*3860*/  F2I.U32.TRUNC.NTZ R13, R0 ;  /* 0x00000000000d7305 */ /* 0x000122000020f000 */
[----:B------:R-:W-:Y:S01]  /*3870*/  SHF.R.U32.HI R3, RZ, R6, R3 ;  /* 0x00000006ff037219 */ /* 0x000fe20000011603 */
[----:B------:R-:W-:-:S04]  /*3880*/  IMAD.MOV.U32 R5, RZ, RZ, -0x1 ;  /* 0xffffffffff057424 */ /* 0x000fc800078e00ff */
[----:B------:R-:W0:Y:S01]  /*3890*/  LDC R20, c[0x0][0x600] ;  /* 0x00018000ff147b82 */ /* 0x000e220000000800 */
[-CC-:B--2---:R-:W-:Y:S02]  /*38a0*/  SHF.R.U64 R10, R12, R8.reuse, R3.reuse ;  /* 0x000000080c0a7219 */ /* 0x184fe40000001203 */
[----:B------:R-:W-:-:S05]  /*38b0*/  SHF.R.U32.HI R3, RZ, R8, R3 ;  /* 0x00000008ff037219 */ /* 0x000fca0000011603 */
[----:B------:R-:W2:Y:S01]  /*38c0*/  LDC R27, c[0x0][0x648] ;  /* 0x00019200ff1b7b82 */ /* 0x000ea20000000800 */
[-C--:B---3--:R-:W-:Y:S02]  /*38d0*/  SHF.L.U32 R4, R5, R26.reuse, RZ ;  /* 0x0000001a05047219 */ /* 0x088fe400000006ff */
[-CC-:B------:R-:W-:Y:S02]  /*38e0*/  SHF.R.U64 R14, R10, R26.reuse, R3.reuse ;  /* 0x0000001a0a0e7219 */ /* 0x180fe40000001203 */
[----:B------:R-:W-:Y:S02]  /*38f0*/  SHF.R.U32.HI R5, RZ, R26, R3 ;  /* 0x0000001aff057219 */ /* 0x000fe40000011603 */
[----:B------:R-:W-:Y:S01]  /*3900*/  LOP3.LUT R25, RZ, R4, RZ, 0x33, !PT ;  /* 0x00000004ff197212 */ /* 0x000fe200078e33ff */
[----:B------:R-:W3:Y:S01]  /*3910*/  LDC R30, c[0x0][0x638] ;  /* 0x00018e00ff1e7b82 */ /* 0x000ee20000000800 */
[----:B------:R-:W-:Y:S01]  /*3920*/  SHF.L.U32 R26, R7, R26, RZ ;  /* 0x0000001a071a7219 */ /* 0x000fe200000006ff */
[----:B------:R-:W-:-:S06]  /*3930*/  IMAD.MOV.U32 R4, RZ, RZ, R14 ;  /* 0x000000ffff047224 */ /* 0x000fcc00078e000e */
[----:B------:R-:W0:Y:S01]  /*3940*/  LDC R31, c[0x0][0x610] ;  /* 0x00018400ff1f7b82 */ /* 0x000e220000000800 */
[----:B----4-:R-:W-:Y:S05]  /*3950*/  @!P0 BRA `(.L_x_66) ;  /* 0x0000000000288947 */ /* 0x010fea0003800000 */
        /* <DEDUP_REMOVED lines=10> */
.L_x_66:
[----:B------:R-:W-:Y:S01]  /*3a00*/  ISETP.NE.AND P0, PT, R16, 0x1, PT ;  /* 0x000000011000780c */ /* 0x000fe20003f05270 */
[----:B0-----:R-:W-:Y:S01]  /*3a10*/  VIADD R7, R20, 0xffffffff ;  /* 0xffffffff14077836 */ /* 0x001fe20000000000 */
[----:B--2---:R-:W-:Y:S01]  /*3a20*/  SHF.R.U64 R0, R4, R27, R5 ;  /* 0x0000001b04007219 */ /* 0x004fe20000001205 */
[----:B------:R-:W-:Y:S01]  /*3a30*/  IMAD.MOV R13, RZ, RZ, -R13 ;  /* 0x000000ffff0d7224 */ /* 0x000fe200078e0a0d */
[----:B------:R-:W-:Y:S01]  /*3a40*/  LOP3.LUT R5, R10, R25, RZ, 0xc0, !PT ;  /* 0x000000190a057212 */ /* 0x000fe200078ec0ff */
[----:B------:R-:W-:Y:S01]  /*3a50*/  IMAD.MOV.U32 R4, RZ, RZ, 0x1 ;  /* 0x00000001ff047424 */ /* 0x000fe200078e00ff */
[----:B------:R-:W-:Y:S01]  /*3a60*/  LOP3.LUT R12, R12, R7, RZ, 0xc0, !PT ;  /* 0x000000070c0c7212 */ /* 0x000fe200078ec0ff */
[----:B------:R-:W-:Y:S02]  /*3a70*/  IMAD.MOV R3, RZ, RZ, -R0 ;  /* 0x000000ffff037224 */ /* 0x000fe400078e0a00 */
[----:B------:R-:W-:Y:S02]  /*3a80*/  IMAD R0, R26, R0, R5 ;  /* 0x000000001a007224 */ /* 0x000fe400078e0205 */
[----:B---3--:R-:W-:-:S02]  /*3a90*/  IMAD R3, R3, R30, R14 ;  /* 0x0000001e03037224 */ /* 0x008fc400078e020e */
[----:B-1----:R-:W-:Y:S02]  /*3aa0*/  @P0 IMAD R21, R15, R13, R24 ;  /* 0x0000000d0f150224 */ /* 0x002fe400078e0218 */
[----:B------:R-:W-:Y:S01]  /*3ab0*/  IMAD R5, R3, R20, R12 ;  /* 0x0000001403057224 */ /* 0x000fe200078e020c */
[----:B------:R-:W-:Y:S01]  /*3ac0*/  PRMT R3, R4, 0x7610, R3 ;  /* 0x0000761004037816 */ /* 0x000fe20000000003 */
[----:B------:R-:W-:-:S05]  /*3ad0*/  IMAD R0, R0, R31, R21 ;  /* 0x0000001f00007224 */ /* 0x000fca00078e0215 */
[----:B------:R-:W-:Y:S02]  /*3ae0*/  SEL R50, R5, R0, !P0 ;  /* 0x0000000005327207 */ /* 0x000fe40004000000 */
[----:B------:R-:W-:-:S07]  /*3af0*/  SEL R0, R0, R5, !P0 ;  /* 0x0000000500007207 */ /* 0x000fce0004000000 */
.L_x_64:
[----:B------:R-:W-:Y:S01]  /*3b00*/  LOP3.LUT P0, RZ, R3, 0xff, RZ, 0xc0, !PT ;  /* 0x000000ff03ff7812 */ /* 0x000fe2000780c0ff */
[----:B------:R-:W-:-:S12]  /*3b10*/  IMAD.MOV.U32 R51, RZ, RZ, R0 ;  /* 0x000000ffff337224 */ /* 0x000fd800078e0000 */
[----:B------:R-:W-:Y:S05]  /*3b20*/  @P0 BRA `(.L_x_67) ;  /* 0xffffffd800800947 */ /* 0x000fea000383ffff */
[----:B------:R-:W-:Y:S05]  /*3b30*/  EXIT ;  /* 0x000000000000794d */ /* 0x000fea0003800000 */
.L_x_8:
        /* <DEDUP_REMOVED lines=26> */
.L_x_69:
[----:B------:R-:W0:Y:S01]  /*3ce0*/  LDC.64 R30, c[0x0][0x640] ;  /* 0x00019000ff1e7b82 */ /* 0x000e220000000a00 */
[-CC-:B------:R-:W-:Y:S01]  /*3cf0*/  SHF.R.U64 R24, R14, R8.reuse, R15.reuse ;  /* 0x000000080e187219 */ /* 0x180fe2000000120f */
[----:B------:R-:W-:Y:S01]  /*3d00*/  IMAD.MOV.U32 R10, RZ, RZ, R2 ;  /* 0x000000ffff0a7224 */ /* 0x000fe200078e0002 */
[----:B------:R-:W-:Y:S01]  /*3d10*/  SHF.R.U32.HI R7, RZ, R8, R15 ;  /* 0x00000008ff077219 */ /* 0x000fe2000001160f */
[----:B------:R-:W-:Y:S01]  /*3d20*/  IMAD.MOV.U32 R11, RZ, RZ, R17 ;  /* 0x000000ffff0b7224 */ /* 0x000fe200078e0011 */
[----:B------:R-:W-:Y:S01]  /*3d30*/  IADD3 R13, P0, RZ, -R24, RZ ;  /* 0x80000018ff0d7210 */ /* 0x000fe20007f1e0ff */
[----:B------:R-:W-:Y:S02]  /*3d40*/  IMAD.MOV.U32 R21, RZ, RZ, 0x1 ;  /* 0x00000001ff157424 */ /* 0x000fe400078e00ff */
[----:B------:R-:W1:Y:S02]  /*3d50*/  LDC R12, c[0x0][0x618] ;  /* 0x00018600ff0c7b82 */ /* 0x000e640000000800 */
[----:B------:R-:W-:-:S02]  /*3d60*/  IMAD.X R7, RZ, RZ, ~R7, P0 ;  /* 0x000000ffff077224 */ /* 0x000fc400000e0e07 */
[----:B------:R-:W-:-:S04]  /*3d70*/  IMAD.WIDE.U32 R10, R13, R26, R10 ;  /* 0x0000001a0d0a7225 */ /* 0x000fc800078e000a */
[----:B------:R-:W2:Y:S01]  /*3d80*/  LDC R14, c[0x0][0x608] ;  /* 0x00018200ff0e7b82 */ /* 0x000ea20000000800 */
[----:B------:R-:W-:-:S04]  /*3d90*/  IMAD R8, R7, R26, RZ ;  /* 0x0000001a07087224 */ /* 0x000fc800078e02ff */
[----:B------:R-:W-:-:S03]  /*3da0*/  IMAD R7, R13, R27, R8 ;  /* 0x0000001b0d077224 */ /* 0x000fc600078e0208 */
[----:B------:R-:W3:Y:S01]  /*3db0*/  LDC R28, c[0x0][0x658] ;  /* 0x00019600ff1c7b82 */ /* 0x000ee20000000800 */
[----:B------:R-:W-:Y:S01]  /*3dc0*/  IMAD.IADD R7, R11, 0x1, R7 ;  /* 0x000000010b077824 */ /* 0x000fe200078e0207 */
[----:B0-----:R-:W-:Y:S01]  /*3dd0*/  ISETP.NE.U32.AND P0, PT, R30, RZ, PT ;  /* 0x000000ff1e00720c */ /* 0x001fe20003f05070 */
[----:B------:R-:W-:-:S03]  /*3de0*/  IMAD.MOV.U32 R11, RZ, RZ, -0x1 ;  /* 0xffffffffff0b7424 */ /* 0x000fc600078e00ff */
[----:B------:R-:W-:Y:S02]  /*3df0*/  ISETP.NE.AND.EX P0, PT, R31, RZ, PT, P0 ;  /* 0x000000ff1f00720c */ /* 0x000fe40003f05300 */
[----:B------:R-:W0:Y:S01]  /*3e00*/  LDC R25, c[0x0][0x600] ;  /* 0x00018000ff197b82 */ /* 0x000e220000000800 */
[-CC-:B-1----:R-:W-:Y:S02]  /*3e10*/  SHF.R.U64 R20, R10, R12.reuse, R7.reuse ;  /* 0x0000000c0a147219 */ /* 0x182fe40000001207 */
[----:B------:R-:W-:-:S05]  /*3e20*/  SHF.R.U32.HI R7, RZ, R12, R7 ;  /* 0x0000000cff077219 */ /* 0x000fca0000011607 */
[----:B------:R-:W1:Y:S01]  /*3e30*/  LDC R8, c[0x0][0x648] ;  /* 0x00019200ff087b82 */ /* 0x000e620000000800 */
[-CC-:B--2---:R-:W-:Y:S02]  /*3e40*/  SHF.R.U64 R22, R20, R14.reuse, R7.reuse ;  /* 0x0000000e14167219 */ /* 0x184fe40000001207 */
[----:B------:R-:W-:-:S05]  /*3e50*/  SHF.R.U32.HI R7, RZ, R14, R7 ;  /* 0x0000000eff077219 */ /* 0x000fca0000011607 */
[----:B------:R-:W2:Y:S01]  /*3e60*/  LDC R27, c[0x0][0x638] ;  /* 0x00018e00ff1b7b82 */ /* 0x000ea20000000800 */
[-C--:B---3--:R-:W-:Y:S02]  /*3e70*/  SHF.L.U32 R10, R11, R28.reuse, RZ ;  /* 0x0000001c0b0a7219 */ /* 0x088fe400000006ff */
[--C-:B------:R-:W-:Y:S02]  /*3e80*/  SHF.R.U64 R26, R22, R28, R7.reuse ;  /* 0x0000001c161a7219 */ /* 0x100fe40000001207 */
[----:B------:R-:W-:Y:S02]  /*3e90*/  LOP3.LUT R29, RZ, R10, RZ, 0x33, !PT ;  /* 0x0000000aff1d7212 */ /* 0x000fe400078e33ff */
[----:B------:R-:W-:Y:S01]  /*3ea0*/  SHF.R.U32.HI R11, RZ, R28, R7 ;  /* 0x0000001cff0b7219 */ /* 0x000fe20000011607 */
[----:B------:R-:W3:Y:S01]  /*3eb0*/  LDC R32, c[0x0][0x610] ;  /* 0x00018400ff207b82 */ /* 0x000ee20000000800 */
[----:B------:R-:W-:Y:S01]  /*3ec0*/  IMAD.MOV.U32 R10, RZ, RZ, R26 ;  /* 0x000000ffff0a7224 */ /* 0x000fe200078e001a */
[----:B------:R-:W-:Y:S06]  /*3ed0*/  @!P0 BRA `(.L_x_70) ;  /* 0x0000000000288947 */ /* 0x000fec0003800000 */
        /* <DEDUP_REMOVED lines=10> */
.L_x_70:
[----:B------:R-:W-:Y:S02]  /*3f80*/  ISETP.NE.AND P0, PT, R16, 0x1, PT ;  /* 0x000000011000780c */ /* 0x000fe40003f05270 */
[----:B-1----:R-:W-:Y:S02]  /*3f90*/  SHF.R.U64 R8, R10, R8, R11 ;  /* 0x000000080a087219 */ /* 0x002fe4000000120b */
[----:B------:R-:W-:Y:S01]  /*3fa0*/  SHF.L.U32 R28, R21, R28, RZ ;  /* 0x0000001c151c7219 */ /* 0x000fe200000006ff */
[----:B0-----:R-:W-:Y:S01]  /*3fb0*/  VIADD R21, R25, 0xffffffff ;  /* 0xffffffff19157836 */ /* 0x001fe20000000000 */
[----:B------:R-:W-:Y:S01]  /*3fc0*/  LOP3.LUT R5, R22, R29, RZ, 0xc0, !PT ;  /* 0x0000001d16057212 */ /* 0x000fe200078ec0ff */
[----:B------:R-:W-:-:S03]  /*3fd0*/  IMAD.MOV R7, RZ, RZ, -R8 ;  /* 0x000000ffff077224 */ /* 0x000fc600078e0a08 */
[----:B------:R-:W-:Y:S01]  /*3fe0*/  LOP3.LUT R21, R20, R21, RZ, 0xc0, !PT ;  /* 0x0000001514157212 */ /* 0x000fe200078ec0ff */
[----:B------:R-:W-:Y:S02]  /*3ff0*/  IMAD R5, R28, R8, R5 ;  /* 0x000000081c057224 */ /* 0x000fe400078e0205 */
[----:B------:R-:W-:Y:S02]  /*4000*/  @P0 IMAD R6, R9, R23, R4 ;  /* 0x0000001709060224 */ /* 0x000fe400078e0204 */
[----:B--2---:R-:W-:Y:S02]  /*4010*/  IMAD R4, R7, R27, R26 ;  /* 0x0000001b07047224 */ /* 0x004fe400078e021a */
[----:B---3--:R-:W-:Y:S02]  /*4020*/  IMAD R6, R5, R32, R6 ;  /* 0x0000002005067224 */ /* 0x008fe400078e0206 */
[----:B------:R-:W-:Y:S02]  /*4030*/  IMAD R21, R4, R25, R21 ;  /* 0x0000001904157224 */ /* 0x000fe400078e0215 */
[----:B------:R-:W-:-:S02]  /*4040*/  IMAD.MOV.U32 R8, RZ, RZ, 0x1 ;  /* 0x00000001ff087424 */ /* 0x000fc400078e00ff */
[----:B------:R-:W-:Y:S01]  /*4050*/  IMAD.MOV.U32 R7, RZ, RZ, R24 ;  /* 0x000000ffff077224 */ /* 0x000fe200078e0018 */
[----:B------:R-:W-:Y:S02]  /*4060*/  SEL R22, R21, R6, !P0 ;  /* 0x0000000615167207 */ /* 0x000fe40004000000 */
[----:B------:R-:W-:-:S07]  /*4070*/  SEL R21, R6, R21, !P0 ;  /* 0x0000001506157207 */ /* 0x000fce0004000000 */
.L_x_68:
[----:B------:R-:W-:-:S08]  /*4080*/  NOP ;  /* 0x0000000000007918 */ /* 0x000fd00000000000 */
[----:B------:R-:W0:-:S00]  /*4090*/  USETMAXREG.DEALLOC.CTAPOOL 0x28 ;  /* 0x00000028000079c8 */ /* 0x000e0000080e0500 */
[----:B0-----:R-:W-:-:S13]  /*40a0*/  ISETP.NE.AND P0, PT, R3, RZ, PT ;  /* 0x000000ff0300720c */ /* 0x001fda0003f05270 */
[----:B------:R-:W-:Y:S05]  /*40b0*/  @P0 EXIT ;  /* 0x000000000000094d */ /* 0x000fea0003800000 */
[----:B------:R-:W-:Y:S01]  /*40c0*/  LOP3.LUT P0, RZ, R8, 0xff, RZ, 0xc0, !PT ;  /* 0x000000ff08ff7812 */ /* 0x000fe2000780c0ff */
[----:B------:R-:W-:Y:S02]  /*40d0*/  IMAD.MOV.U32 R8, RZ, RZ, 0x1 ;  /* 0x00000001ff087424 */ /* 0x000fe400078e00ff */
[----:B------:R-:W-:-:S10]  /*40e0*/  IMAD.MOV.U32 R9, RZ, RZ, RZ ;  /* 0x000000ffff097224 */ /* 0x000fd400078e00ff */
[----:B------:R-:W-:Y:S05]  /*40f0*/  @!P0 BRA `(.L_x_71) ;  /* 0x0000000c002c8947 */ /* 0x000fea0003800000 */
[----:B------:R-:W0:Y:S01]  /*4100*/  LDC R3, c[0x0][0x28c] ;  /* 0x0000a300ff037b82 */ /* 0x000e220000000800 */
[----:B------:R-:W1:Y:S01]  /*4110*/  S2R R19, SR_CgaCtaId ;  /* 0x0000000000137919 */ /* 0x000e620000008800 */
[----:B------:R-:W-:Y:S01]  /*4120*/  ULDC UR5, c[0x0][0x658] ;  /* 0x0001960000057ab9 */ /* 0x000fe20000000800 */
[----:B------:R-:W-:Y:S01]  /*4130*/  UMOV UR6, 0xffffffff ;  /* 0xffffffff00067882 */ /* 0x000fe20000000000 */
[----:B------:R-:W-:Y:S01]  /*4140*/  BSSY B0, `(.L_x_71) ;  /* 0x00000c6000007945 */ /* 0x000fe20003800000 */
[----:B------:R-:W-:Y:S01]  /*4150*/  USHF.L.U32 UR6, UR6, UR5, URZ ;  /* 0x0000000506067299 */ /* 0x000fe2000800063f */
[----:B------:R-:W-:Y:S01]  /*4160*/  IMAD.MOV.U32 R11, RZ, RZ, 0x1 ;  /* 0x00000001ff0b7424 */ /* 0x000fe200078e00ff */
[----:B------:R-:W-:Y:S01]  /*4170*/  LOP3.LUT R10, R18, 0x2, RZ, 0xfc, !PT ;  /* 0x00000002120a7812 */ /* 0x000fe200078efcff */
[----:B------:R-:W-:Y:S01]  /*4180*/  IMAD.MOV.U32 R8, RZ, RZ, 0x1 ;  /* 0x00000001ff087424 */ /* 0x000fe200078e00ff */
[----:B------:R-:W-:Y:S01]  /*4190*/  ULDC UR4, c[0x0][0x600] ;  /* 0x0001800000047ab9 */ /* 0x000fe20000000800 */
[----:B------:R-:W-:Y:S01]  /*41a0*/  IMAD.MOV.U32 R9, RZ, RZ, RZ ;  /* 0x000000ffff097224 */ /* 0x000fe200078e00ff */
[----:B------:R-:W-:Y:S01]  /*41b0*/  UMOV UR7, 0x1 ;  /* 0x0000000100077882 */ /* 0x000fe20000000000 */
[----:B------:R-:W-:-:S02]  /*41c0*/  UIADD3 UR15, UR4, -0x1, URZ ;  /* 0xffffffff040f7890 */ /* 0x000fc4000fffe03f */
[----:B------:R-:W-:Y:S02]  /*41d0*/  USHF.L.U32 UR17, UR7, UR5, URZ ;  /* 0x0000000507117299 */ /* 0x000fe4000800063f */
[----:B------:R-:W-:Y:S01]  /*41e0*/  ULOP3.LUT UR16, URZ, UR6, URZ, 0x33, !UPT ;  /* 0x000000063f107292 */ /* 0x000fe2000f8e333f */
[----:B------:R-:W-:Y:S01]  /*41f0*/  ULDC.64 UR20, c[0x0][0x198] ;  /* 0x0000660000147ab9 */ /* 0x000fe20000000a00 */
[----:B0-----:R-:W-:-:S05]  /*4200*/  VIADD R3, R3, 0x3f ;  /* 0x0000003f03037836 */ /* 0x001fca0000000000 */
[----:B------:R-:W-:-:S04]  /*4210*/  SHF.R.S32.HI R4, RZ, 0x1f, R3 ;  /* 0x0000001fff047819 */ /* 0x000fc80000011403 */
[----:B------:R-:W-:Y:S01]  /*4220*/  LEA.HI R4, R4, R3, RZ, 0x6 ;  /* 0x0000000304047211 */ /* 0x000fe200078f30ff */
[C---:B-1----:R-:W-:Y:S02]  /*4230*/  IMAD.SHL.U32 R13, R19.reuse, 0x10, RZ ;  /* 0x00000010130d7824 */ /* 0x042fe400078e00ff */
[----:B------:R-:W-:Y:S01]  /*4240*/  IMAD.SHL.U32 R19, R19, 0x400, RZ ;  /* 0x0000040013137824 */ /* 0x000fe200078e00ff */
[----:B------:R-:W-:Y:S02]  /*4250*/  SHF.R.S32.HI R12, RZ, 0x6, R4 ;  /* 0x00000006ff0c7819 */ /* 0x000fe40000011404 */
[----:B------:R-:W-:Y:S02]  /*4260*/  LOP3.LUT R13, R13, 0x10, RZ, 0xc0, !PT ;  /* 0x000000100d0d7812 */ /* 0x000fe400078ec0ff */
[----:B------:R-:W-:Y:S01]  /*4270*/  LOP3.LUT R19, R19, 0x400, RZ, 0xc0, !PT ;  /* 0x0000040013137812 */ /* 0x000fe200078ec0ff */
[----:B------:R-:W-:-:S07]  /*4280*/  VIADD R20, R12, 0x1 ;  /* 0x000000010c147836 */ /* 0x000fce0000000000 */
.L_x_82:
[----:B------:R-:W-:-:S03]  /*4290*/  UMOV UR4, 0xffffffff ;  /* 0xffffffff00047882 */ /* 0x000fc60000000000 */
[----:B------:R-:W-:Y:S05]  /*42a0*/  BRA.DIV UR4, `(.L_x_72) ;  /* 0x0000001204a47947 */ /* 0x000fea000b800000 */
[----:B------:R-:W-:-:S13]  /*42b0*/  ELECT P6, URZ, PT ;  /* 0x00000000003f782f */ /* 0x000fda00038c0000 */
.L_x_100:
[----:B------:R-:W0:Y:S01]  /*42c0*/  LDC R3, c[0x0][0x28c] ;  /* 0x0000a300ff037b82 */ /* 0x000e220000000800 */
[----:B------:R-:W-:Y:S01]  /*42d0*/  BSSY B1, `(.L_x_73) ;  /* 0x0000038000017945 */ /* 0x000fe20003800000 */
[----:B0-----:R-:W-:-:S13]  /*42e0*/  ISETP.LT.OR P6, PT, R3, 0x1, !P6 ;  /* 0x000000010300780c */ /* 0x001fda00077c1670 */
[----:B------:R-:W-:Y:S05]  /*42f0*/  @P6 BRA `(.L_x_74) ;  /* 0x0000000000d46947 */ /* 0x000fea0003800000 */
[----:B------:R-:W-:Y:S02]  /*4300*/  IMAD R22, R22, 0x20, R13 ;  /* 0x0000002016167824 */ /* 0x000fe400078e020d */
[----:B------:R-:W-:Y:S02]  /*4310*/  IMAD.SHL.U32 R21, R21, 0x80, RZ ;  /* 0x0000008015157824 */ /* 0x000fe400078e00ff */
[----:B------:R-:W-:Y:S02]  /*4320*/  IMAD.MOV.U32 R23, RZ, RZ, RZ ;  /* 0x000000ffff177224 */ /* 0x000fe400078e00ff */
[----:B------:R-:W-:Y:S02]  /*4330*/  IMAD.MOV.U32 R3, RZ, RZ, R20 ;  /* 0x000000ffff037224 */ /* 0x000fe400078e0014 */
[----:B------:R-:W-:Y:S02]  /*4340*/  IMAD.MOV.U32 R4, RZ, RZ, R8 ;  /* 0x000000ffff047224 */ /* 0x000fe400078e0008 */
[----:B------:R-:W-:-:S07]  /*4350*/  IMAD.MOV.U32 R6, RZ, RZ, R9 ;  /* 0x000000ffff067224 */ /* 0x000fce00078e0009 */
.L_x_77:
[----:B------:R-:W0:Y:S01]  /*4360*/  S2R R14, SR_CgaCtaId ;  /* 0x00000000000e7919 */ /* 0x000e220000008800 */
[----:B------:R-:W-:Y:S02]  /*4370*/  MOV R5, 0x400 ;  /* 0x0000040000057802 */ /* 0x000fe40000000f00 */
[----:B------:R-:W-:Y:S02]  /*4380*/  ISETP.NE.AND P1, PT, R0, RZ, PT ;  /* 0x000000ff0000720c */ /* 0x000fe40003f25270 */
[----:B0-----:R-:W-:Y:S02]  /*4390*/  LEA R15, R14, R5, 0x18 ;  /* 0x000000050e0f7211 */ /* 0x001fe400078ec0ff */
[----:B------:R-:W-:-:S09]  /*43a0*/  SHF.L.U32 R5, R4, 0x1f, RZ ;  /* 0x0000001f04057819 */ /* 0x000fd200000006ff */
[----:B------:R-:W0:Y:S01]  /*43b0*/  @!P1 LDC R14, c[0x0][0x500] ;  /* 0x00014000ff0e9b82 */ /* 0x000e220000000800 */
[----:B------:R-:W-:-:S04]  /*43c0*/  IMAD R24, R6, 0x8, R15 ;  /* 0x0000000806187824 */ /* 0x000fc800078e020f */
[----:B------:R-:W1:Y:S02]  /*43d0*/  SYNCS.PHASECHK.TRANS64.TRYWAIT P0, [R24+URZ+0x58], R5 ;  /* 0x00005805180075a7 */ /* 0x000e64000800017f */
[----:B-1----:R-:W-:Y:S05]  /*43e0*/  @!P0 BRA `(.L_x_75) ;  /* 0x0000001000748947 */ /* 0x002fea0003800000 */
.L_x_101:
[----:B-1----:R-:W-:Y:S01]  /*43f0*/  PRMT R5, R10, 0x9910, RZ ;  /* 0x000099100a057816 */ /* 0x002fe200000000ff */
[----:B0-----:R0:W-:Y:S03]  /*4400*/  @!P1 SYNCS.ARRIVE.TRANS64 RZ, [R24+URZ], R14 ;  /* 0x0000000e18ff99a7 */ /* 0x0011e6000800003f */
[----:B------:R-:W-:-:S13]  /*4410*/  ISETP.NE.AND P0, PT, R5, 0x2, PT ;  /* 0x000000020500780c */ /* 0x000fda0003f05270 */
[----:B0-----:R-:W-:Y:S05]  /*4420*/  @P0 BRA `(.L_x_76) ;  /* 0x0000000000040947 */ /* 0x001fea0003800000 */
[----:B------:R-:W-:Y:S01]  /*4430*/  BPT.TRAP 0x1 ;  /* 0x000000040000795c */ /* 0x000fe20000300000 */
.L_x_76:
[----:B------:R-:W-:Y:S01]  /*4440*/  IMAD R5, R6, 0x800, R19 ;  /* 0x0000080006057824 */ /* 0x000fe200078e0213 */
[----:B------:R-:W-:Y:S01]  /*4450*/  R2UR UR9, R24 ;  /* 0x00000000180972ca */ /* 0x000fe200000e0000 */
[--C-:B------:R-:W-:Y:S01]  /*4460*/  IMAD R14, R6, 0x4000, R15.reuse ;  /* 0x00004000060e7824 */ /* 0x100fe200078e020f */
[----:B------:R-:W-:Y:S01]  /*4470*/  UIADD3 UR4, UP0, UR20, 0xf0, URZ ;  /* 0x000000f014047890 */ /* 0x000fe2000ff1e03f */
[----:B------:R-:W-:Y:S01]  /*4480*/  IMAD R5, R5, 0x2, R15 ;  /* 0x0000000205057824 */ /* 0x000fe200078e020f */
[----:B------:R-:W-:Y:S01]  /*4490*/  R2UR UR11, R21 ;  /* 0x00000000150b72ca */ /* 0x000fe200000e0000 */
[----:B------:R-:W-:Y:S01]  /*44a0*/  VIADD R3, R3, 0xffffffff ;  /* 0xffffffff03037836 */ /* 0x000fe20000000000 */
[----:B------:R-:W-:Y:S01]  /*44b0*/  R2UR UR5, R14 ;  /* 0x000000000e0572ca */ /* 0x000fe200000e0000 */
[----:B------:R-:W-:Y:S01]  /*44c0*/  UIADD3 UR22, UP1, UR20, 0x1f0, URZ ;  /* 0x000001f014167890 */ /* 0x000fe2000ff3e03f */
[----:B------:R-:W-:Y:S01]  /*44d0*/  R2UR UR8, R5 ;  /* 0x00000000050872ca */ /* 0x000fe200000e0000 */
[----:B------:R-:W-:Y:S01]  /*44e0*/  VIADD R6, R6, 0x1 ;  /* 0x0000000106067836 */ /* 0x000fe20000000000 */
[----:B------:R-:W-:Y:S01]  /*44f0*/  R2UR UR10, R23 ;  /* 0x00000000170a72ca */ /* 0x000fe200000e0000 */
[----:B------:R-:W-:Y:S01]  /*4500*/  UIADD3.X UR23, URZ, UR21, URZ, UP1, !UPT ;  /* 0x000000153f177290 */ /* 0x000fe20008ffe43f */
[----:B------:R-:W-:Y:S01]  /*4510*/  R2UR UR12, R7 ;  /* 0x00000000070c72ca */ /* 0x000fe200000e0000 */
[----:B------:R-:W-:Y:S01]  /*4520*/  UMOV UR6, 0x0 ;  /* 0x0000000000067882 */ /* 0x000fe20000000000 */
[----:B------:R-:W-:Y:S01]  /*4530*/  R2UR UR18, R22 ;  /* 0x00000000161272ca */ /* 0x000fe200000e0000 */
[----:B------:R-:W-:Y:S01]  /*4540*/  UMOV UR7, 0x10000000 ;  /* 0x1000000000077882 */ /* 0x000fe20000000000 */
[----:B------:R-:W-:Y:S01]  /*4550*/  ISETP.GT.AND P1, PT, R3, 0x1, PT ;  /* 0x000000010300780c */ /* 0x000fe20003f24270 */
[----:B------:R-:W-:Y:S01]  /*4560*/  UMOV UR19, 0x30000 ;  /* 0x0003000000137882 */ /* 0x000fe20000000000 */
[C---:B------:R-:W-:Y:S01]  /*4570*/  ISETP.NE.AND P0, PT, R6.reuse, 0xb, PT ;  /* 0x0000000b0600780c */ /* 0x040fe20003f05270 */
[----:B------:R-:W-:Y:S01]  /*4580*/  UIADD3 UR13, UR5, 0x180, URZ ;  /* 0x00000180050d7890 */ /* 0x000fe2000fffe03f */
[----:B------:R-:W-:Y:S01]  /*4590*/  VIADD R23, R23, 0x40 ;  /* 0x0000004017177836 */ /* 0x000fe20000000000 */
[----:B------:R-:W-:Y:S01]  /*45a0*/  UIADD3.X UR5, URZ, UR21, URZ, UP0, !UPT ;  /* 0x000000153f057290 */ /* 0x000fe200087fe43f */
[----:B------:R-:W-:Y:S01]  /*45b0*/  SEL R5, RZ, 0x1, P0 ;  /* 0x00000001ff057807 */ /* 0x000fe20000000000 */
[----:B------:R-:W-:Y:S01]  /*45c0*/  UIADD3 UR14, UR8, 0x2c180, URZ ;  /* 0x0002c180080e7890 */ /* 0x000fe2000fffe03f */
[----:B------:R-:W-:-:S02]  /*45d0*/  SEL R6, R6, RZ, P0 ;  /* 0x000000ff06067207 */ /* 0x000fc40000000000 */
[----:B------:R-:W-:Y:S01]  /*45e0*/  UMOV UR8, UR13 ;  /* 0x0000000d00087c82 */ /* 0x000fe20008000000 */
[----:B------:R-:W-:-:S03]  /*45f0*/  LOP3.LUT R4, R4, R5, RZ, 0x3c, !PT ;  /* 0x0000000504047212 */ /* 0x000fc600078e3cff */
[----:B------:R0:W-:Y:S02]  /*4600*/  UTMALDG.3D [UR8], [UR4], desc[UR6] ;  /* 0x00000608040075b4 */ /* 0x0001e40008011000 */
[----:B0-----:R-:W-:Y:S01]  /*4610*/  UMOV UR8, UR14 ;  /* 0x0000000e00087c82 */ /* 0x001fe20008000000 */
[----:B------:R-:W-:Y:S02]  /*4620*/  UMOV UR11, UR18 ;  /* 0x00000012000b7c82 */ /* 0x000fe40008000000 */
[----:B------:R0:W-:Y:S02]  /*4630*/  UTMALDG.3D.MULTICAST [UR8], [UR22], UR19, desc[UR6] ;  /* 0x00000608160073b4 */ /* 0x0001e40008011813 */
[----:B0-----:R-:W-:Y:S05]  /*4640*/  @P1 BRA `(.L_x_77) ;  /* 0xfffffffc00441947 */ /* 0x001fea000383ffff */
.L_x_74:
[----:B------:R-:W-:Y:S05]  /*4650*/  BSYNC B1 ;  /* 0x0000000000017941 */ /* 0x000fea0003800000 */
.L_x_73:
[----:B------:R-:W-:Y:S01]  /*4660*/  LOP3.LUT P1, RZ, R11, 0xff, RZ, 0xc0, !PT ;  /* 0x000000ff0bff7812 */ /* 0x000fe2000782c0ff */
[C---:B------:R-:W-:Y:S01]  /*4670*/  IMAD.IADD R6, R12.reuse, 0x1, R9 ;  /* 0x000000010c067824 */ /* 0x040fe200078e0209 */
[----:B------:R-:W-:Y:S01]  /*4680*/  ULDC.64 UR4, c[0x0][0x650] ;  /* 0x0001940000047ab9 */ /* 0x000fe20000000a00 */
[----:B------:R-:W-:Y:S01]  /*4690*/  ISETP.GE.U32.AND P2, PT, R12, 0xb, PT ;  /* 0x0000000b0c00780c */ /* 0x000fe20003f46070 */
[----:B------:R-:W-:Y:S01]  /*46a0*/  BSSY B1, `(.L_x_78) ;  /* 0x000006d000017945 */ /* 0x000fe20003800000 */
[----:B------:R-:W-:Y:S01]  /*46b0*/  IMAD.MOV.U32 R21, RZ, RZ, -0x1 ;  /* 0xffffffffff157424 */ /* 0x000fe200078e00ff */
[----:B------:R-:W-:Y:S01]  /*46c0*/  ISETP.GT.U32.AND P0, PT, R6, 0xa, PT ;  /* 0x0000000a0600780c */ /* 0x000fe20003f04070 */
[----:B------:R-:W-:Y:S01]  /*46d0*/  IMAD.MOV.U32 R22, RZ, RZ, -0x1 ;  /* 0xffffffffff167424 */ /* 0x000fe200078e00ff */
[----:B------:R-:W-:Y:S01]  /*46e0*/  PRMT R11, RZ, 0x7610, R11 ;  /* 0x00007610ff0b7816 */ /* 0x000fe2000000000b */
[----:B------:R-:W-:Y:S01]  /*46f0*/  IMAD.MOV.U32 R7, RZ, RZ, -0x1 ;  /* 0xffffffffff077424 */ /* 0x000fe200078e00ff */
[----:B------:R-:W-:-:S03]  /*4700*/  ISETP.LT.U32.AND P0, PT, R12, 0xb, P0 ;  /* 0x0000000b0c00780c */ /* 0x000fc60000701070 */
[----:B------:R-:W0:Y:S01]  /*4710*/  @P1 S2R R4, SR_CgaCtaId ;  /* 0x0000000000041919 */ /* 0x000e220000008800 */
[----:B------:R-:W-:-:S04]  /*4720*/  @P1 MOV R3, 0x400 ;  /* 0x0000040000031802 */ /* 0x000fc80000000f00 */
[----:B0-----:R-:W-:Y:S01]  /*4730*/  @P1 LEA R3, R4, R3, 0x18 ;  /* 0x0000000304031211 */ /* 0x001fe200078ec0ff */
[----:B------:R-:W-:-:S03]  /*4740*/  IMAD.WIDE.U32 R4, R6, -0x45d1745d, RZ ;  /* 0xba2e8ba306047825 */ /* 0x000fc600078e00ff */
[----:B------:R0:W-:Y:S01]  /*4750*/  @P1 SYNCS.ARRIVE.TRANS64.A1T0 RZ, [R3+URZ+0xc8], RZ ;  /* 0x0000c8ff03ff19a7 */ /* 0x0001e2000810003f */
[----:B------:R-:W-:Y:S02]  /*4760*/  IADD3 R2, P1, R2, UR36, RZ ;  /* 0x0000002402027c10 */ /* 0x000fe4000ff3e0ff */
[----:B------:R-:W-:Y:S02]  /*4770*/  SHF.R.U32.HI R5, RZ, 0x3, R5 ;  /* 0x00000003ff057819 */ /* 0x000fe40000011605 */
[----:B------:R-:W-:Y:S02]  /*4780*/  IADD3.X R17, R17, UR42, RZ, P1, !PT ;  /* 0x0000002a11117c10 */ /* 0x000fe40008ffe4ff */
[----:B0-----:R-:W-:Y:S01]  /*4790*/  SEL R3, RZ, 0x1, !P0 ;  /* 0x00000001ff037807 */ /* 0x001fe20004000000 */
[----:B------:R-:W-:Y:S01]  /*47a0*/  IMAD R9, R5, -0xb, R6 ;  /* 0xfffffff505097824 */ /* 0x000fe200078e0206 */
[----:B------:R-:W-:Y:S02]  /*47b0*/  ISETP.GE.U32.AND P0, PT, R2, UR4, PT ;  /* 0x0000000402007c0c */ /* 0x000fe4000bf06070 */
[----:B------:R-:W-:-:S02]  /*47c0*/  LOP3.LUT R8, R8, R3, RZ, 0x3c, !PT ;  /* 0x0000000308087212 */ /* 0x000fc400078e3cff */
[----:B------:R-:W-:Y:S02]  /*47d0*/  ISETP.GE.U32.AND.EX P0, PT, R17, UR5, PT, P0 ;  /* 0x0000000511007c0c */ /* 0x000fe4000bf06100 */
[----:B------:R-:W-:Y:S02]  /*47e0*/  @P2 LOP3.LUT R8, R8, 0x1, R5, 0x78, !PT ;  /* 0x0000000108082812 */ /* 0x000fe400078e7805 */
[----:B------:R-:W-:-:S09]  /*47f0*/  PRMT R3, RZ, 0x7610, R3 ;  /* 0x00007610ff037816 */ /* 0x000fd20000000003 */
[----:B------:R-:W-:Y:S05]  /*4800*/  @P0 BRA `(.L_x_79) ;  /* 0x0000000400580947 */ /* 0x000fea0003800000 */
[----:B------:R-:W0:Y:S01]  /*4810*/  S2R R21, SR_CTAID.X ;  /* 0x0000000000157919 */ /* 0x000e220000002500 */
[----:B------:R-:W-:Y:S01]  /*4820*/  ULDC.64 UR4, c[0x0][0x628] ;  /* 0x00018a0000047ab9 */ /* 0x000fe20000000a00 */
[----:B------:R-:W-:Y:S01]  /*4830*/  ULDC UR7, c[0x0][0x630] ;  /* 0x00018c0000077ab9 */ /* 0x000fe20000000800 */
[----:B------:R-:W-:Y:S01]  /*4840*/  ISETP.NE.U32.AND P0, PT, RZ, UR4, PT ;  /* 0x00000004ff007c0c */ /* 0x000fe2000bf05070 */
[----:B------:R-:W1:Y:S01]  /*4850*/  S2R R15, SR_CTAID.Y ;  /* 0x00000000000f7919 */ /* 0x000e620000002600 */
[----:B------:R-:W-:Y:S01]  /*4860*/  ULDC UR8, c[0x0][0x150] ;  /* 0x0000540000087ab9 */ /* 0x000fe20000000800 */
[----:B------:R-:W-:Y:S01]  /*4870*/  IMAD.MOV.U32 R4, RZ, RZ, R2 ;  /* 0x000000ffff047224 */ /* 0x000fe200078e0002 */
[----:B------:R-:W-:Y:S01]  /*4880*/  ISETP.NE.AND.EX P0, PT, RZ, UR5, PT, P0 ;  /* 0x00000005ff007c0c */ /* 0x000fe2000bf05300 */
[----:B------:R-:W-:Y:S01]  /*4890*/  IMAD.MOV.U32 R5, RZ, RZ, R17 ;  /* 0x000000ffff057224 */ /* 0x000fe200078e0011 */
[----:B0-----:R-:W-:-:S11]  /*48a0*/  I2FP.F32.U32 R22, R21 ;  /* 0x0000001500167245 */ /* 0x001fd60000201000 */
[----:B------:R-:W-:Y:S05]  /*48b0*/  @!P0 BRA `(.L_x_80) ;  /* 0x0000000000288947 */ /* 0x000fea0003800000 */
[----:B------:R-:W-:Y:S02]  /*48c0*/  ULDC UR6, c[0x0][0x634] ;  /* 0x00018d0000067ab9 */ /* 0x000fe40000000800 */
[----:B------:R-:W-:-:S05]  /*48d0*/  IADD3 R5, P0, R2, UR6, RZ ;  /* 0x0000000602057c10 */ /* 0x000fca000ff1e0ff */
[----:B------:R-:W-:-:S04]  /*48e0*/  IMAD.X R3, RZ, RZ, R17, P0 ;  /* 0x000000ffff037224 */ /* 0x000fc800000e0611 */
[----:B------:R-:W-:-:S04]  /*48f0*/  IMAD.WIDE.U32 R6, R3, UR4, RZ ;  /* 0x0000000403067c25 */ /* 0x000fc8000f8e00ff */
[----:B------:R-:W-:-:S04]  /*4900*/  IMAD.WIDE.U32 R6, P0, R5, UR5, R6 ;  /* 0x0000000505067c25 */ /* 0x000fc8000f800006 */
[----:B------:R-:W-:-:S04]  /*4910*/  IMAD.WIDE.U32 R4, R5, UR4, RZ ;  /* 0x0000000405047c25 */ /* 0x000fc8000f8e00ff */
[----:B------:R-:W-:Y:S01]  /*4920*/  IMAD.MOV.U32 R4, RZ, RZ, R7 ;  /* 0x000000ffff047224 */ /* 0x000fe200078e0007 */
[----:B------:R-:W-:Y:S01]  /*4930*/  IADD3 RZ, P1, R5, R6, RZ ;  /* 0x0000000605ff7210 */ /* 0x000fe20007f3e0ff */
[----:B------:R-:W-:-:S04]  /*4940*/  IMAD.X R5, RZ, RZ, RZ, P0 ;  /* 0x000000ffff057224 */ /* 0x000fc800000e06ff */
[----:B------:R-:W-:-:S08]  /*4950*/  IMAD.WIDE.U32.X R4, R3, UR5, R4, P1 ;  /* 0x0000000503047c25 */ /* 0x000fd000088e0404 */
.L_x_80:
[--C-:B------:R-:W-:Y:S01]  /*4960*/  SHF.R.U64 R14, R4, UR7, R5.reuse ;  /* 0x00000007040e7c19 */ /* 0x100fe20008001205 */
[----:B------:R-:W-:Y:S01]  /*4970*/  FMUL R22, R22, UR8 ;  /* 0x0000000816167c20 */ /* 0x000fe20008400000 */
[----:B------:R-:W-:Y:S01]  /*4980*/  SHF.R.U32.HI R3, RZ, UR7, R5 ;  /* 0x00000007ff037c19 */ /* 0x000fe20008011605 */
[----:B------:R-:W0:Y:S01]  /*4990*/  LDC R6, c[0x0][0x144] ;  /* 0x00005100ff067b82 */ /* 0x000e220000000800 */
[----:B------:R-:W-:Y:S01]  /*49a0*/  IADD3 R4, P0, RZ, -R14, RZ ;  /* 0x8000000eff047210 */ /* 0x000fe20007f1e0ff */
[----:B------:R-:W-:Y:S01]  /*49b0*/  ULDC.64 UR4, c[0x0][0x620] ;  /* 0x0001880000047ab9 */ /* 0x000fe20000000a00 */
[----:B-1----:R-:W-:Y:S01]  /*49c0*/  I2FP.F32.U32 R5, R15 ;  /* 0x0000000f00057245 */ /* 0x002fe20000201000 */
[----:B------:R-:W1:Y:S01]  /*49d0*/  F2I.U32.TRUNC.NTZ R22, R22 ;  /* 0x0000001600167305 */ /* 0x000e62000020f000 */
[----:B------:R-:W-:Y:S01]  /*49e0*/  ULDC UR6, c[0x0][0x154] ;  /* 0x0000550000067ab9 */ /* 0x000fe20000000800 */
[----:B------:R-:W-:Y:S01]  /*49f0*/  IMAD.X R3, RZ, RZ, ~R3, P0 ;  /* 0x000000ffff037224 */ /* 0x000fe200000e0e03 */
[----:B------:R-:W-:Y:S01]  /*4a00*/  ISETP.NE.AND P2, PT, R16, 0x1, PT ;  /* 0x000000011000780c */ /* 0x000fe20003f45270 */
[----:B------:R-:W-:Y:S01]  /*4a10*/  FMUL R23, R5, UR6 ;  /* 0x0000000605177c20 */ /* 0x000fe20008400000 */
[----:B------:R-:W2:Y:S01]  /*4a20*/  LDC R24, c[0x0][0x148] ;  /* 0x00005200ff187b82 */ /* 0x000ea20000000800 */
[----:B------:R-:W-:Y:S01]  /*4a30*/  IMAD R3, R3, UR4, RZ ;  /* 0x0000000403037c24 */ /* 0x000fe2000f8e02ff */
[----:B------:R-:W-:-:S02]  /*4a40*/  ULDC.64 UR6, c[0x0][0x640] ;  /* 0x0001900000067ab9 */ /* 0x000fc40000000a00 */
[----:B------:R-:W-:Y:S01]  /*4a50*/  ISETP.NE.U32.AND P0, PT, RZ, UR6, PT ;  /* 0x00000006ff007c0c */ /* 0x000fe2000bf05070 */
[C---:B------:R-:W-:Y:S01]  /*4a60*/  IMAD R7, R4.reuse, UR5, R3 ;  /* 0x0000000504077c24 */ /* 0x040fe2000f8e0203 */
[----:B------:R-:W3:Y:S01]  /*4a70*/  F2I.U32.TRUNC.NTZ R23, R23 ;  /* 0x0000001700177305 */ /* 0x000ee2000020f000 */
[----:B------:R-:W-:Y:S01]  /*4a80*/  IMAD.MOV.U32 R3, RZ, RZ, R17 ;  /* 0x000000ffff037224 */ /* 0x000fe200078e0011 */
[----:B------:R-:W-:Y:S01]  /*4a90*/  ISETP.NE.AND.EX P0, PT, RZ, UR7, PT, P0 ;  /* 0x00000007ff007c0c */ /* 0x000fe2000bf05300 */
[----:B-1----:R-:W-:Y:S02]  /*4aa0*/  IMAD.MOV R22, RZ, RZ, -R22 ;  /* 0x000000ffff167224 */ /* 0x002fe400078e0a16 */
[----:B------:R-:W-:Y:S01]  /*4ab0*/  IMAD.WIDE.U32 R4, R4, UR4, R2 ;  /* 0x0000000404047c25 */ /* 0x000fe2000f8e0002 */
[----:B------:R-:W-:-:S03]  /*4ac0*/  ULDC UR4, c[0x0][0x618] ;  /* 0x0001860000047ab9 */ /* 0x000fc60000000800 */
[----:B------:R-:W-:Y:S02]  /*4ad0*/  IMAD.IADD R5, R5, 0x1, R7 ;  /* 0x0000000105057824 */ /* 0x000fe400078e0207 */
[----:B0-----:R-:W-:-:S03]  /*4ae0*/  IMAD R3, R6, R22, R21 ;  /* 0x0000001606037224 */ /* 0x001fc600078e0215 */
[----:B------:R-:W-:Y:S01]  /*4af0*/  SHF.R.U64 R21, R4, UR4, R5 ;  /* 0x0000000404157c19 */ /* 0x000fe20008001205 */
[----:B---3--:R-:W-:Y:S01]  /*4b00*/  IMAD.MOV R6, RZ, RZ, -R23 ;  /* 0x000000ffff067224 */ /* 0x008fe200078e0a17 */
[----:B------:R-:W-:Y:S01]  /*4b10*/  SHF.R.U32.HI R4, RZ, UR4, R5 ;  /* 0x00000004ff047c19 */ /* 0x000fe20008011605 */
[----:B------:R-:W-:Y:S02]  /*4b20*/  ULDC UR4, c[0x0][0x608] ;  /* 0x0001820000047ab9 */ /* 0x000fe40000000800 */
[----:B--2---:R-:W-:Y:S01]  /*4b30*/  @P2 IMAD R3, R24, R6, R15 ;  /* 0x0000000618032224 */ /* 0x004fe200078e020f */
[--C-:B------:R-:W-:Y:S02]  /*4b40*/  SHF.R.U64 R22, R21, UR4, R4.reuse ;  /* 0x0000000415167c19 */ /* 0x100fe40008001204 */
[----:B------:R-:W-:Y:S01]  /*4b50*/  SHF.R.U32.HI R5, RZ, UR4, R4 ;  /* 0x00000004ff057c19 */ /* 0x000fe20008011604 */
[----:B------:R-:W-:-:S03]  /*4b60*/  ULDC UR4, c[0x0][0x658] ;  /* 0x0001960000047ab9 */ /* 0x000fc60000000800 */
[--C-:B------:R-:W-:Y:S02]  /*4b70*/  SHF.R.U64 R15, R22, UR4, R5.reuse ;  /* 0x00000004160f7c19 */ /* 0x100fe40008001205 */
[----:B------:R-:W-:-:S03]  /*4b80*/  SHF.R.U32.HI R23, RZ, UR4, R5 ;  /* 0x00000004ff177c19 */ /* 0x000fc60008011605 */
[----:B------:R-:W-:Y:S02]  /*4b90*/  IMAD.MOV.U32 R6, RZ, RZ, R15 ;  /* 0x000000ffff067224 */ /* 0x000fe400078e000f */
[----:B------:R-:W-:Y:S01]  /*4ba0*/  IMAD.MOV.U32 R5, RZ, RZ, R23 ;  /* 0x000000ffff057224 */ /* 0x000fe200078e0017 */
[----:B------:R-:W-:Y:S06]  /*4bb0*/  @!P0 BRA `(.L_x_81) ;  /* 0x00000000002c8947 */ /* 0x000fec0003800000 */
        /* <DEDUP_REMOVED lines=9> */
[----:B------:R-:W-:-:S04]  /*4c50*/  IMAD.WIDE.U32.X R4, R23, UR7, R4, P1 ;  /* 0x0000000717047c25 */ /* 0x000fc800088e0404 */
[----:B------:R-:W-:-:S07]  /*4c60*/  IMAD.MOV.U32 R6, RZ, RZ, R4 ;  /* 0x000000ffff067224 */ /* 0x000fce00078e0004 */
.L_x_81:
[----:B------:R-:W-:Y:S01]  /*4c70*/  ULDC UR4, c[0x0][0x648] ;  /* 0x0001920000047ab9 */ /* 0x000fe20000000800 */
[----:B------:R-:W-:Y:S01]  /*4c80*/  LOP3.LUT R4, R22, UR16, RZ, 0xc0, !PT ;  /* 0x0000001016047c12 */ /* 0x000fe2000f8ec0ff */
[----:B------:R-:W-:Y:S01]  /*4c90*/  ULDC UR5, c[0x0][0x610] ;  /* 0x0001840000057ab9 */ /* 0x000fe20000000800 */
[----:B------:R-:W-:Y:S01]  /*4ca0*/  SHF.R.U64 R5, R6, UR4, R5 ;  /* 0x0000000406057c19 */ /* 0x000fe20008001205 */
[----:B------:R-:W-:Y:S01]  /*4cb0*/  ULDC UR4, c[0x0][0x638] ;  /* 0x00018e0000047ab9 */ /* 0x000fe20000000800 */
[----:B------:R-:W-:Y:S01]  /*4cc0*/  LOP3.LUT R22, R21, UR15, RZ, 0xc0, !PT ;  /* 0x0000000f15167c12 */ /* 0x000fe2000f8ec0ff */
[----:B------:R-:W-:Y:S02]  /*4cd0*/  IMAD.MOV.U32 R7, RZ, RZ, R14 ;  /* 0x000000ffff077224 */ /* 0x000fe400078e000e */
[----:B------:R-:W-:Y:S02]  /*4ce0*/  IMAD.MOV R6, RZ, RZ, -R5 ;  /* 0x000000ffff067224 */ /* 0x000fe400078e0a05 */
[----:B------:R-:W-:-:S02]  /*4cf0*/  IMAD R4, R5, UR17, R4 ;  /* 0x0000001105047c24 */ /* 0x000fc4000f8e0204 */
[----:B------:R-:W-:Y:S01]  /*4d00*/  IMAD R15, R6, UR4, R15 ;  /* 0x00000004060f7c24 */ /* 0x000fe2000f8e020f */
[----:B------:R-:W-:Y:S01]  /*4d10*/  ULDC UR4, c[0x0][0x600] ;  /* 0x0001800000047ab9 */ /* 0x000fe20000000800 */
[----:B------:R-:W-:Y:S02]  /*4d20*/  IMAD R21, R4, UR5, R3 ;  /* 0x0000000504157c24 */ /* 0x000fe4000f8e0203 */
[----:B------:R-:W-:Y:S02]  /*4d30*/  IMAD R4, R15, UR4, R22 ;  /* 0x000000040f047c24 */ /* 0x000fe4000f8e0216 */
[----:B------:R-:W-:-:S03]  /*4d40*/  IMAD.MOV.U32 R3, RZ, RZ, 0x1 ;  /* 0x00000001ff037424 */ /* 0x000fc600078e00ff */
[----:B------:R-:W-:Y:S02]  /*4d50*/  SEL R22, R4, R21, !P2 ;  /* 0x0000001504167207 */ /* 0x000fe40005000000 */
[----:B------:R-:W-:-:S07]  /*4d60*/  SEL R21, R21, R4, !P2 ;  /* 0x0000000415157207 */ /* 0x000fce0005000000 */
.L_x_79:
[----:B------:R-:W-:Y:S05]  /*4d70*/  BSYNC B1 ;  /* 0x0000000000017941 */ /* 0x000fea0003800000 */
.L_x_78:
[----:B------:R-:W-:-:S13]  /*4d80*/  LOP3.LUT P0, RZ, R3, 0xff, RZ, 0xc0, !PT ;  /* 0x000000ff03ff7812 */ /* 0x000fda000780c0ff */
[----:B------:R-:W-:Y:S05]  /*4d90*/  @P0 BRA `(.L_x_82) ;  /* 0xfffffff4003c0947 */ /* 0x000fea000383ffff */
[----:B------:R-:W-:Y:S05]  /*4da0*/  BSYNC B0 ;  /* 0x0000000000007941 */ /* 0x000fea0003800000 */
.L_x_71:
[----:B------:R-:W-:-:S03]  /*4db0*/  UMOV UR4, 0xffffffff ;  /* 0xffffffff00047882 */ /* 0x000fc60000000000 */
[----:B------:R-:W-:Y:S05]  /*4dc0*/  BRA.DIV UR4, `(.L_x_83) ;  /* 0x0000000a04107947 */ /* 0x000fea000b800000 */
[----:B------:R-:W-:-:S13]  /*4dd0*/  ELECT P6, URZ, PT ;  /* 0x00000000003f782f */ /* 0x000fda00038c0000 */
.L_x_104:
[----:B------:R-:W-:Y:S04]  /*4de0*/  BSSY B0, `(.L_x_84) ;  /* 0x000006a000007945 */ /* 0x000fe80003800000 */
[----:B------:R-:W-:Y:S05]  /*4df0*/  @!P6 BRA `(.L_x_85) ;  /* 0x0000000400a0e947 */ /* 0x000fea0003800000 */
[----:B------:R-:W-:-:S04]  /*4e00*/  LOP3.LUT R18, R18, 0x2, RZ, 0xfc, !PT ;  /* 0x0000000212127812 */ /* 0x000fc800078efcff */
[----:B------:R-:W-:-:S13]  /*4e10*/  ISETP.NE.AND P0, PT, R18, 0x3, PT ;  /* 0x000000031200780c */ /* 0x000fda0003f05270 */
[----:B------:R-:W-:Y:S05]  /*4e20*/  @!P0 BRA `(.L_x_86) ;  /* 0x0000000000048947 */ /* 0x000fea0003800000 */
[----:B------:R-:W-:Y:S01]  /*4e30*/  BPT.TRAP 0x1 ;  /* 0x000000040000795c */ /* 0x000fe20000300000 */
.L_x_86:
[----:B------:R-:W0:Y:S01]  /*4e40*/  S2R R3, SR_CgaCtaId ;  /* 0x0000000000037919 */ /* 0x000e220000008800 */
[----:B------:R-:W-:Y:S02]  /*4e50*/  MOV R0, 0x400 ;  /* 0x0000040000007802 */ /* 0x000fe40000000f00 */
[----:B------:R-:W-:Y:S02]  /*4e60*/  SHF.L.U32 R2, R8, 0x1f, RZ ;  /* 0x0000001f08027819 */ /* 0x000fe400000006ff */
[----:B0-----:R-:W-:-:S05]  /*4e70*/  LEA R0, R3, R0, 0x18 ;  /* 0x0000000003007211 */ /* 0x001fca00078ec0ff */
[----:B------:R-:W-:-:S04]  /*4e80*/  VIADD R0, R0, 0x58 ;  /* 0x0000005800007836 */ /* 0x000fc80000000000 */
[C---:B------:R-:W-:Y:S02]  /*4e90*/  IMAD R5, R9.reuse, 0x8, R0 ;  /* 0x0000000809057824 */ /* 0x040fe400078e0200 */
[----:B------:R-:W-:Y:S02]  /*4ea0*/  VIADD R9, R9, 0x1 ;  /* 0x0000000109097836 */ /* 0x000fe40000000000 */
[----:B------:R-:W0:Y:S03]  /*4eb0*/  SYNCS.PHASECHK.TRANS64.TRYWAIT P0, [R5+URZ], R2 ;  /* 0x00000002050075a7 */ /* 0x000e26000800017f */
[----:B------:R-:W-:-:S04]  /*4ec0*/  ISETP.NE.AND P1, PT, R9, 0xb, PT ;  /* 0x0000000b0900780c */ /* 0x000fc80003f25270 */
[----:B------:R-:W-:Y:S02]  /*4ed0*/  SEL R3, RZ, 0x1, P1 ;  /* 0x00000001ff037807 */ /* 0x000fe40000800000 */
[----:B------:R-:W-:Y:S02]  /*4ee0*/  SEL R9, R9, RZ, P1 ;  /* 0x000000ff09097207 */ /* 0x000fe40000800000 */
[----:B------:R-:W-:-:S03]  /*4ef0*/  LOP3.LUT R8, R8, R3, RZ, 0x3c, !PT ;  /* 0x0000000308087212 */ /* 0x000fc600078e3cff */
[----:B------:R-:W-:Y:S01]  /*4f00*/  IMAD R7, R9, 0x8, R0 ;  /* 0x0000000809077824 */ /* 0x000fe200078e0200 */
[----:B------:R-:W-:Y:S01]  /*4f10*/  SHF.L.U32 R4, R8, 0x1f, RZ ;  /* 0x0000001f08047819 */ /* 0x000fe200000006ff */
[----:B0-----:R-:W-:Y:S06]  /*4f20*/  @!P0 BRA `(.L_x_87) ;  /* 0x0000000400d88947 */ /* 0x001fec0003800000 */
.L_x_105:
[----:B------:R-:W1:Y:S01]  /*4f30*/  SYNCS.PHASECHK.TRANS64.TRYWAIT P0, [R7+URZ], R4 ;  /* 0x00000004070075a7 */ /* 0x000e62000800017f */
[----:B0-----:R-:W-:-:S05]  /*4f40*/  VIADD R2, R9, 0x1 ;  /* 0x0000000109027836 */ /* 0x001fca0000000000 */
[----:B------:R-:W-:-:S04]  /*4f50*/  ISETP.NE.AND P1, PT, R2, 0xb, PT ;  /* 0x0000000b0200780c */ /* 0x000fc80003f25270 */
[----:B------:R-:W-:Y:S02]  /*4f60*/  SEL R3, RZ, 0x1, P1 ;  /* 0x00000001ff037807 */ /* 0x000fe40000800000 */
[----:B------:R-:W-:Y:S02]  /*4f70*/  SEL R9, R2, RZ, P1 ;  /* 0x000000ff02097207 */ /* 0x000fe40000800000 */
[----:B------:R-:W-:-:S03]  /*4f80*/  LOP3.LUT R8, R8, R3, RZ, 0x3c, !PT ;  /* 0x0000000308087212 */ /* 0x000fc600078e3cff */
[----:B------:R-:W-:Y:S01]  /*4f90*/  IMAD R6, R9, 0x8, R0 ;  /* 0x0000000809067824 */ /* 0x000fe200078e0200 */
[----:B------:R-:W-:Y:S01]  /*4fa0*/  SHF.L.U32 R5, R8, 0x1f, RZ ;  /* 0x0000001f08057819 */ /* 0x000fe200000006ff */
[----:B-1----:R-:W-:Y:S06]  /*4fb0*/  @!P0 BRA `(.L_x_88) ;  /* 0x0000000400c88947 */ /* 0x002fec0003800000 */
.L_x_106:
[----:B------:R-:W1:Y:S01]  /*4fc0*/  SYNCS.PHASECHK.TRANS64.TRYWAIT P0, [R6+URZ], R5 ;  /* 0x00000005060075a7 */ /* 0x000e62000800017f */
[----:B------:R-:W-:-:S05]  /*4fd0*/  VIADD R2, R9, 0x1 ;  /* 0x0000000109027836 */ /* 0x000fca0000000000 */
[----:B------:R-:W-:-:S04]  /*4fe0*/  ISETP.NE.AND P1, PT, R2, 0xb, PT ;  /* 0x0000000b0200780c */ /* 0x000fc80003f25270 */
[----:B------:R-:W-:Y:S02]  /*4ff0*/  SEL R3, RZ, 0x1, P1 ;  /* 0x00000001ff037807 */ /* 0x000fe40000800000 */
[----:B0-----:R-:W-:Y:S02]  /*5000*/  SEL R7, R2, RZ, P1 ;  /* 0x000000ff02077207 */ /* 0x001fe40000800000 */
[----:B------:R-:W-:-:S03]  /*5010*/  LOP3.LUT R8, R8, R3, RZ, 0x3c, !PT ;  /* 0x0000000308087212 */ /* 0x000fc600078e3cff */
[----:B------:R-:W-:Y:S01]  /*5020*/  IMAD R9, R7, 0x8, R0 ;  /* 0x0000000807097824 */ /* 0x000fe200078e0200 */
[----:B------:R-:W-:Y:S01]  /*5030*/  SHF.L.U32 R4, R8, 0x1f, RZ ;  /* 0x0000001f08047819 */ /* 0x000fe200000006ff */
[----:B-1----:R-:W-:Y:S06]  /*5040*/  @!P0 BRA `(.L_x_89) ;  /* 0x0000000400b88947 */ /* 0x002fec0003800000 */
.L_x_107:
[----:B------:R-:W1:Y:S01]  /*5050*/  SYNCS.PHASECHK.TRANS64.TRYWAIT P0, [R9+URZ], R4 ;  /* 0x00000004090075a7 */ /* 0x000e62000800017f */
[----:B------:R-:W-:-:S05]  /*5060*/  VIADD R2, R7, 0x1 ;  /* 0x0000000107027836 */ /* 0x000fca0000000000 */
[----:B------:R-:W-:-:S04]  /*5070*/  ISETP.NE.AND P1, PT, R2, 0xb, PT ;  /* 0x0000000b0200780c */ /* 0x000fc80003f25270 */
[----:B------:R-:W-:Y:S02]  /*5080*/  SEL R3, RZ, 0x1, P1 ;  /* 0x00000001ff037807 */ /* 0x000fe40000800000 */
[----:B------:R-:W-:Y:S02]  /*5090*/  SEL R7, R2, RZ, P1 ;  /* 0x000000ff02077207 */ /* 0x000fe40000800000 */
[----:B------:R-:W-:-:S03]  /*50a0*/  LOP3.LUT R8, R8, R3, RZ, 0x3c, !PT ;  /* 0x0000000308087212 */ /* 0x000fc600078e3cff */
[----:B0-----:R-:W-:Y:S01]  /*50b0*/  IMAD R6, R7, 0x8, R0 ;  /* 0x0000000807067824 */ /* 0x001fe200078e0200 */
[----:B------:R-:W-:Y:S01]  /*50c0*/  SHF.L.U32 R5, R8, 0x1f, RZ ;  /* 0x0000001f08057819 */ /* 0x000fe200000006ff */
[----:B-1----:R-:W-:Y:S06]  /*50d0*/  @!P0 BRA `(.L_x_90) ;  /* 0x0000000400a88947 */ /* 0x002fec0003800000 */
.L_x_108:
        /* <DEDUP_REMOVED lines=9> */
.L_x_109:
        /* <DEDUP_REMOVED lines=9> */
.L_x_110:
        /* <DEDUP_REMOVED lines=9> */
.L_x_111:
[----:B------:R-:W1:Y:S01]  /*5290*/  SYNCS.PHASECHK.TRANS64.TRYWAIT P0, [R9+URZ], R4 ;  /* 0x00000004090075a7 */ /* 0x000e62000800017f */
[----:B------:R-:W-:-:S05]  /*52a0*/  VIADD R2, R7, 0x1 ;  /* 0x0000000107027836 */ /* 0x000fca0000000000 */
[----:B------:R-:W-:-:S04]  /*52b0*/  ISETP.NE.AND P1, PT, R2, 0xb, PT ;  /* 0x0000000b0200780c */ /* 0x000fc80003f25270 */
[----:B------:R-:W-:Y:S02]  /*52c0*/  SEL R3, RZ, 0x1, P1 ;  /* 0x00000001ff037807 */ /* 0x000fe40000800000 */
[----:B------:R-:W-:Y:S02]  /*52d0*/  SEL R7, R2, RZ, P1 ;  /* 0x000000ff02077207 */ /* 0x000fe40000800000 */
[----:B------:R-:W-:-:S03]  /*52e0*/  LOP3.LUT R8, R8, R3, RZ, 0x3c, !PT ;  /* 0x0000000308087212 */ /* 0x000fc600078e3cff */
[----:B------:R-:W-:Y:S01]  /*52f0*/  IMAD R10, R7, 0x8, R0 ;  /* 0x00000008070a7824 */ /* 0x000fe200078e0200 */
[----:B0-----:R-:W-:Y:S01]  /*5300*/  SHF.L.U32 R5, R8, 0x1f, RZ ;  /* 0x0000001f08057819 */ /* 0x001fe200000006ff */
[----:B-1----:R-:W-:Y:S06]  /*5310*/  @!P0 BRA `(.L_x_94) ;  /* 0x0000000400688947 */ /* 0x002fec0003800000 */
.L_x_112:
[----:B------:R-:W1:Y:S01]  /*5320*/  SYNCS.PHASECHK.TRANS64.TRYWAIT P0, [R10+URZ], R5 ;  /* 0x000000050a0075a7 */ /* 0x000e62000800017f */
[----:B------:R-:W-:-:S05]  /*5330*/  VIADD R2, R7, 0x1 ;  /* 0x0000000107027836 */ /* 0x000fca0000000000 */
[----:B------:R-:W-:-:S04]  /*5340*/  ISETP.NE.AND P1, PT, R2, 0xb, PT ;  /* 0x0000000b0200780c */ /* 0x000fc80003f25270 */
[----:B------:R-:W-:Y:S02]  /*5350*/  SEL R3, RZ, 0x1, P1 ;  /* 0x00000001ff037807 */ /* 0x000fe40000800000 */
[----:B------:R-:W-:Y:S02]  /*5360*/  SEL R7, R2, RZ, P1 ;  /* 0x000000ff02077207 */ /* 0x000fe40000800000 */
[----:B0-----:R-:W-:-:S03]  /*5370*/  LOP3.LUT R9, R8, R3, RZ, 0x3c, !PT ;  /* 0x0000000308097212 */ /* 0x001fc600078e3cff */
[----:B------:R-:W-:Y:S01]  /*5380*/  IMAD R11, R7, 0x8, R0 ;  /* 0x00000008070b7824 */ /* 0x000fe200078e0200 */
[----:B------:R-:W-:Y:S01]  /*5390*/  SHF.L.U32 R6, R9, 0x1f, RZ ;  /* 0x0000001f09067819 */ /* 0x000fe200000006ff */
[----:B-1----:R-:W-:Y:S06]  /*53a0*/  @!P0 BRA `(.L_x_95) ;  /* 0x0000000400588947 */ /* 0x002fec0003800000 */
.L_x_113:
[----:B------:R-:W1:Y:S01]  /*53b0*/  SYNCS.PHASECHK.TRANS64.TRYWAIT P0, [R11+URZ], R6 ;  /* 0x000000060b0075a7 */ /* 0x000e62000800017f */
[----:B------:R-:W-:-:S05]  /*53c0*/  VIADD R2, R7, 0x1 ;  /* 0x0000000107027836 */ /* 0x000fca0000000000 */
[----:B------:R-:W-:-:S04]  /*53d0*/  ISETP.NE.AND P1, PT, R2, 0xb, PT ;  /* 0x0000000b0200780c */ /* 0x000fc80003f25270 */
[----:B------:R-:W-:Y:S02]  /*53e0*/  SEL R4, RZ, 0x1, P1 ;  /* 0x00000001ff047807 */ /* 0x000fe40000800000 */
[----:B------:R-:W-:Y:S02]  /*53f0*/  SEL R3, R2, RZ, P1 ;  /* 0x000000ff02037207 */ /* 0x000fe40000800000 */
[----:B------:R-:W-:Y:S01]  /*5400*/  LOP3.LUT R4, R9, R4, RZ, 0x3c, !PT ;  /* 0x0000000409047212 */ /* 0x000fe200078e3cff */
[----:B-1----:R-:W-:Y:S06]  /*5410*/  @!P0 BRA `(.L_x_96) ;  /* 0x0000000400508947 */ /* 0x002fec0003800000 */
.L_x_114:
[----:B------:R-:W-:Y:S01]  /*5420*/  IMAD R3, R3, 0x8, R0 ;  /* 0x0000000803037824 */ /* 0x000fe200078e0200 */
[----:B------:R-:W-:-:S07]  /*5430*/  SHF.L.U32 R0, R4, 0x1f, RZ ;  /* 0x0000001f04007819 */ /* 0x000fce00000006ff */
.L_x_97:
[----:B--2---:R2:W3:Y:S02]  /*5440*/  SYNCS.PHASECHK.TRANS64.TRYWAIT P0, [R3+URZ], R0 ;  /* 0x00000000030075a7 */ /* 0x0044e4000800017f */
[----:B---3--:R-:W-:Y:S05]  /*5450*/  @!P0 NANOSLEEP.SYNCS 0x989680 ;  /* 0x009896800000895d */ /* 0x008fea0003900000 */
[----:B------:R-:W3:Y:S02]  /*5460*/  @!P0 SYNCS.PHASECHK.TRANS64 P0, [R3+URZ], R0 ;  /* 0x00000000030085a7 */ /* 0x000ee4000800007f */
[----:B---3--:R-:W-:Y:S05]  /*5470*/  @!P0 BRA `(.L_x_97) ;  /* 0xfffffffc00f08947 */ /* 0x008fea000383ffff */
.L_x_85:
[----:B------:R-:W-:Y:S05]  /*5480*/  BSYNC B0 ;  /* 0x0000000000007941 */ /* 0x000fea0003800000 */
.L_x_84:
[----:B------:R-:W-:Y:S05]  /*5490*/  EXIT ;  /* 0x000000000000794d */ /* 0x000fea0003800000 */
.L_x_22:
[----:B-1----:R1:W2:Y:S02]  /*54a0*/  SYNCS.PHASECHK.TRANS64.TRYWAIT P1, [R3+URZ], R0 ;  /* 0x00000000030075a7 */ /* 0x0022a4000802017f */
[----:B--2---:R-:W-:Y:S05]  /*54b0*/  @!P1 NANOSLEEP.SYNCS 0x989680 ;  /* 0x009896800000995d */ /* 0x004fea0003900000 */
[----:B------:R-:W2:Y:S02]  /*54c0*/  @!P1 SYNCS.PHASECHK.TRANS64 P1, [R3+URZ], R0 ;  /* 0x00000000030095a7 */ /* 0x000ea4000802007f */
[----:B--2---:R-:W-:Y:S05]  /*54d0*/  @!P1 BRA `(.L_x_22) ;  /* 0xfffffffc00f09947 */ /* 0x004fea000383ffff */
[----:B------:R-:W-:Y:S05]  /*54e0*/  BRA `(.L_x_21) ;  /* 0xffffffc000dc7947 */ /* 0x000fea000383ffff */
.L_x_27:
[----:B-1----:R1:W2:Y:S02]  /*54f0*/  SYNCS.PHASECHK.TRANS64.TRYWAIT P1, [R5+URZ], R4 ;  /* 0x00000004050075a7 */ /* 0x0022a4000802017f */
[----:B--2---:R-:W-:Y:S05]  /*5500*/  @!P1 NANOSLEEP.SYNCS 0x989680 ;  /* 0x009896800000995d */ /* 0x004fea0003900000 */
[----:B------:R-:W2:Y:S02]  /*5510*/  @!P1 SYNCS.PHASECHK.TRANS64 P1, [R5+URZ], R4 ;  /* 0x00000004050095a7 */ /* 0x000ea4000802007f */
[----:B--2---:R-:W-:Y:S05]  /*5520*/  @!P1 BRA `(.L_x_27) ;  /* 0xfffffffc00f09947 */ /* 0x004fea000383ffff */
[----:B------:R-:W-:Y:S05]  /*5530*/  BRA `(.L_x_26) ;  /* 0xffffffc400b87947 */ /* 0x000fea000383ffff */
.L_x_72:
[----:B------:R-:W-:Y:S01]  /*5540*/  BSSY B1, `(.L_x_98) ;  /* 0x0000006000017945 */ /* 0x000fe20003800000 */
[----:B------:R-:W-:-:S07]  /*5550*/  IMAD.MOV.U32 R15, RZ, RZ, -0x1 ;  /* 0xffffffffff0f7424 */ /* 0x000fce00078e00ff */
[----:B------:R-:W-:Y:S05]  /*5560*/  WARPSYNC.COLLECTIVE R15, `(.L_x_99) ;  /* 0x000000000f0c7348 */ /* 0x000fea0003c00000 */
[----:B------:R-:W-:Y:S02]  /*5570*/  ELECT P6, UR62, PT ;  /* 0x00000000003e782f */ /* 0x000fe400038c0000 */
[----:B------:R-:W-:Y:S01]  /*5580*/  MOV R14, UR62 ;  /* 0x0000003e000e7c02 */ /* 0x000fe20008000f00 */
[----:B------:R-:W-:Y:S10]  /*5590*/  ENDCOLLECTIVE ;  /* 0x000000000000791b */ /* 0x000ff40003800000 */
.L_x_99:
[----:B------:R-:W-:Y:S05]  /*55a0*/  BSYNC B1 ;  /* 0x0000000000017941 */ /* 0x000fea0003800000 */
.L_x_98:
[----:B------:R-:W-:Y:S05]  /*55b0*/  BRA `(.L_x_100) ;  /* 0xffffffec00407947 */ /* 0x000fea000383ffff */
.L_x_75:
[----:B-1----:R1:W2:Y:S02]  /*55c0*/  SYNCS.PHASECHK.TRANS64.TRYWAIT P0, [R24+URZ+0x58], R5 ;  /* 0x00005805180075a7 */ /* 0x0022a4000800017f */
[----:B--2---:R-:W-:Y:S05]  /*55d0*/  @!P0 NANOSLEEP.SYNCS 0x989680 ;  /* 0x009896800000895d */ /* 0x004fea0003900000 */
[----:B------:R-:W2:Y:S02]  /*55e0*/  @!P0 SYNCS.PHASECHK.TRANS64 P0, [R24+URZ+0x58], R5 ;  /* 0x00005805180085a7 */ /* 0x000ea4000800007f */
[----:B--2---:R-:W-:Y:S05]  /*55f0*/  @!P0 BRA `(.L_x_75) ;  /* 0xfffffffc00f08947 */ /* 0x004fea000383ffff */
[----:B------:R-:W-:Y:S05]  /*5600*/  BRA `(.L_x_101) ;  /* 0xffffffec00787947 */ /* 0x000fea000383ffff */
.L_x_83:
[----:B------:R-:W-:Y:S01]  /*5610*/  BSSY B0, `(.L_x_102) ;  /* 0x0000006000007945 */ /* 0x000fe20003800000 */
[----:B------:R-:W-:-:S07]  /*5620*/  IMAD.MOV.U32 R15, RZ, RZ, -0x1 ;  /* 0xffffffffff0f7424 */ /* 0x000fce00078e00ff */
[----:B------:R-:W-:Y:S05]  /*5630*/  WARPSYNC.COLLECTIVE R15, `(.L_x_103) ;  /* 0x000000000f0c7348 */ /* 0x000fea0003c00000 */
[----:B------:R-:W-:Y:S02]  /*5640*/  ELECT P6, UR62, PT ;  /* 0x00000000003e782f */ /* 0x000fe400038c0000 */
[----:B------:R-:W-:Y:S01]  /*5650*/  MOV R14, UR62 ;  /* 0x0000003e000e7c02 */ /* 0x000fe20008000f00 */
[----:B------:R-:W-:Y:S10]  /*5660*/  ENDCOLLECTIVE ;  /* 0x000000000000791b */ /* 0x000ff40003800000 */
.L_x_103:
[----:B------:R-:W-:Y:S05]  /*5670*/  BSYNC B0 ;  /* 0x0000000000007941 */ /* 0x000fea0003800000 */
.L_x_102:
[----:B------:R-:W-:Y:S05]  /*5680*/  BRA `(.L_x_104) ;  /* 0xfffffff400d47947 */ /* 0x000fea000383ffff */
.L_x_87:
[----:B0-----:R0:W1:Y:S02]  /*5690*/  SYNCS.PHASECHK.TRANS64.TRYWAIT P0, [R5+URZ], R2 ;  /* 0x00000002050075a7 */ /* 0x001064000800017f */
[----:B-1----:R-:W-:Y:S05]  /*56a0*/  @!P0 NANOSLEEP.SYNCS 0x989680 ;  /* 0x009896800000895d */ /* 0x002fea0003900000 */
[----:B------:R-:W1:Y:S02]  /*56b0*/  @!P0 SYNCS.PHASECHK.TRANS64 P0, [R5+URZ], R2 ;  /* 0x00000002050085a7 */ /* 0x000e64000800007f */
[----:B-1----:R-:W-:Y:S05]  /*56c0*/  @!P0 BRA `(.L_x_87) ;  /* 0xfffffffc00f08947 */ /* 0x002fea000383ffff */
[----:B------:R-:W-:Y:S05]  /*56d0*/  BRA `(.L_x_105) ;  /* 0xfffffff800147947 */ /* 0x000fea000383ffff */
.L_x_88:
[----:B0-----:R0:W1:Y:S02]  /*56e0*/  SYNCS.PHASECHK.TRANS64.TRYWAIT P0, [R7+URZ], R4 ;  /* 0x00000004070075a7 */ /* 0x001064000800017f */
[----:B-1----:R-:W-:Y:S05]  /*56f0*/  @!P0 NANOSLEEP.SYNCS 0x989680 ;  /* 0x009896800000895d */ /* 0x002fea0003900000 */
[----:B------:R-:W1:Y:S02]  /*5700*/  @!P0 SYNCS.PHASECHK.TRANS64 P0, [R7+URZ], R4 ;  /* 0x00000004070085a7 */ /* 0x000e64000800007f */
[----:B-1----:R-:W-:Y:S05]  /*5710*/  @!P0 BRA `(.L_x_88) ;  /* 0xfffffffc00f08947 */ /* 0x002fea000383ffff */
[----:B------:R-:W-:Y:S05]  /*5720*/  BRA `(.L_x_106) ;  /* 0xfffffff800247947 */ /* 0x000fea000383ffff */
.L_x_89:
[----:B0-----:R0:W1:Y:S02]  /*5730*/  SYNCS.PHASECHK.TRANS64.TRYWAIT P0, [R6+URZ], R5 ;  /* 0x00000005060075a7 */ /* 0x001064000800017f */
[----:B-1----:R-:W-:Y:S05]  /*5740*/  @!P0 NANOSLEEP.SYNCS 0x989680 ;  /* 0x009896800000895d */ /* 0x002fea0003900000 */
[----:B------:R-:W1:Y:S02]  /*5750*/  @!P0 SYNCS.PHASECHK.TRANS64 P0, [R6+URZ], R5 ;  /* 0x00000005060085a7 */ /* 0x000e64000800007f */
[----:B-1----:R-:W-:Y:S05]  /*5760*/  @!P0 BRA `(.L_x_89) ;  /* 0xfffffffc00f08947 */ /* 0x002fea000383ffff */
[----:B------:R-:W-:Y:S05]  /*5770*/  BRA `(.L_x_107) ;  /* 0xfffffff800347947 */ /* 0x000fea000383ffff */
.L_x_90:
[----:B0-----:R0:W1:Y:S02]  /*5780*/  SYNCS.PHASECHK.TRANS64.TRYWAIT P0, [R9+URZ], R4 ;  /* 0x00000004090075a7 */ /* 0x001064000800017f */
[----:B-1----:R-:W-:Y:S05]  /*5790*/  @!P0 NANOSLEEP.SYNCS 0x989680 ;  /* 0x009896800000895d */ /* 0x002fea0003900000 */
[----:B------:R-:W1:Y:S02]  /*57a0*/  @!P0 SYNCS.PHASECHK.TRANS64 P0, [R9+URZ], R4 ;  /* 0x00000004090085a7 */ /* 0x000e64000800007f */
[----:B-1----:R-:W-:Y:S05]  /*57b0*/  @!P0 BRA `(.L_x_90) ;  /* 0xfffffffc00f08947 */ /* 0x002fea000383ffff */
[----:B------:R-:W-:Y:S05]  /*57c0*/  BRA `(.L_x_108) ;  /* 0xfffffff800447947 */ /* 0x000fea000383ffff */
.L_x_91:
[----:B0-----:R0:W1:Y:S02]  /*57d0*/  SYNCS.PHASECHK.TRANS64.TRYWAIT P0, [R6+URZ], R5 ;  /* 0x00000005060075a7 */ /* 0x001064000800017f */
[----:B-1----:R-:W-:Y:S05]  /*57e0*/  @!P0 NANOSLEEP.SYNCS 0x989680 ;  /* 0x009896800000895d */ /* 0x002fea0003900000 */
[----:B------:R-:W1:Y:S02]  /*57f0*/  @!P0 SYNCS.PHASECHK.TRANS64 P0, [R6+URZ], R5 ;  /* 0x00000005060085a7 */ /* 0x000e64000800007f */
[----:B-1----:R-:W-:Y:S05]  /*5800*/  @!P0 BRA `(.L_x_91) ;  /* 0xfffffffc00f08947 */ /* 0x002fea000383ffff */
[----:B------:R-:W-:Y:S05]  /*5810*/  BRA `(.L_x_109) ;  /* 0xfffffff800547947 */ /* 0x000fea000383ffff */
.L_x_92:
[----:B0-----:R0:W1:Y:S02]  /*5820*/  SYNCS.PHASECHK.TRANS64.TRYWAIT P0, [R9+URZ], R4 ;  /* 0x00000004090075a7 */ /* 0x001064000800017f */
[----:B-1----:R-:W-:Y:S05]  /*5830*/  @!P0 NANOSLEEP.SYNCS 0x989680 ;  /* 0x009896800000895d */ /* 0x002fea0003900000 */
[----:B------:R-:W1:Y:S02]  /*5840*/  @!P0 SYNCS.PHASECHK.TRANS64 P0, [R9+URZ], R4 ;  /* 0x00000004090085a7 */ /* 0x000e64000800007f */
[----:B-1----:R-:W-:Y:S05]  /*5850*/  @!P0 BRA `(.L_x_92) ;  /* 0xfffffffc00f08947 */ /* 0x002fea000383ffff */
[----:B------:R-:W-:Y:S05]  /*5860*/  BRA `(.L_x_110) ;  /* 0xfffffff800647947 */ /* 0x000fea000383ffff */
.L_x_93:
[----:B0-----:R0:W1:Y:S02]  /*5870*/  SYNCS.PHASECHK.TRANS64.TRYWAIT P0, [R6+URZ], R5 ;  /* 0x00000005060075a7 */ /* 0x001064000800017f */
[----:B-1----:R-:W-:Y:S05]  /*5880*/  @!P0 NANOSLEEP.SYNCS 0x989680 ;  /* 0x009896800000895d */ /* 0x002fea0003900000 */
[----:B------:R-:W1:Y:S02]  /*5890*/  @!P0 SYNCS.PHASECHK.TRANS64 P0, [R6+URZ], R5 ;  /* 0x00000005060085a7 */ /* 0x000e64000800007f */
[----:B-1----:R-:W-:Y:S05]  /*58a0*/  @!P0 BRA `(.L_x_93) ;  /* 0xfffffffc00f08947 */ /* 0x002fea000383ffff */
[----:B------:R-:W-:Y:S05]  /*58b0*/  BRA `(.L_x_111) ;  /* 0xfffffff800747947 */ /* 0x000fea000383ffff */
.L_x_94:
[----:B0-----:R0:W1:Y:S02]  /*58c0*/  SYNCS.PHASECHK.TRANS64.TRYWAIT P0, [R9+URZ], R4 ;  /* 0x00000004090075a7 */ /* 0x001064000800017f */
[----:B-1----:R-:W-:Y:S05]  /*58d0*/  @!P0 NANOSLEEP.SYNCS 0x989680 ;  /* 0x009896800000895d */ /* 0x002fea0003900000 */
[----:B------:R-:W1:Y:S02]  /*58e0*/  @!P0 SYNCS.PHASECHK.TRANS64 P0, [R9+URZ], R4 ;  /* 0x00000004090085a7 */ /* 0x000e64000800007f */
[----:B-1----:R-:W-:Y:S05]  /*58f0*/  @!P0 BRA `(.L_x_94) ;  /* 0xfffffffc00f08947 */ /* 0x002fea000383ffff */
[----:B------:R-:W-:Y:S05]  /*5900*/  BRA `(.L_x_112) ;  /* 0xfffffff800847947 */ /* 0x000fea000383ffff */
.L_x_95:
[----:B0-----:R0:W1:Y:S02]  /*5910*/  SYNCS.PHASECHK.TRANS64.TRYWAIT P0, [R10+URZ], R5 ;  /* 0x000000050a0075a7 */ /* 0x001064000800017f */
[----:B-1----:R-:W-:Y:S05]  /*5920*/  @!P0 NANOSLEEP.SYNCS 0x989680 ;  /* 0x009896800000895d */ /* 0x002fea0003900000 */
[----:B------:R-:W1:Y:S02]  /*5930*/  @!P0 SYNCS.PHASECHK.TRANS64 P0, [R10+URZ], R5 ;  /* 0x000000050a0085a7 */ /* 0x000e64000800007f */
[----:B-1----:R-:W-:Y:S05]  /*5940*/  @!P0 BRA `(.L_x_95) ;  /* 0xfffffffc00f08947 */ /* 0x002fea000383ffff */
[----:B------:R-:W-:Y:S05]  /*5950*/  BRA `(.L_x_113) ;  /* 0xfffffff800947947 */ /* 0x000fea000383ffff */
.L_x_96:
[----:B-1----:R1:W2:Y:S02]  /*5960*/  SYNCS.PHASECHK.TRANS64.TRYWAIT P0, [R11+URZ], R6 ;  /* 0x000000060b0075a7 */ /* 0x0022a4000800017f */
[----:B--2---:R-:W-:Y:S05]  /*5970*/  @!P0 NANOSLEEP.SYNCS 0x989680 ;  /* 0x009896800000895d */ /* 0x004fea0003900000 */
[----:B------:R-:W2:Y:S02]  /*5980*/  @!P0 SYNCS.PHASECHK.TRANS64 P0, [R11+URZ], R6 ;  /* 0x000000060b0085a7 */ /* 0x000ea4000800007f */
[----:B--2---:R-:W-:Y:S05]  /*5990*/  @!P0 BRA `(.L_x_96) ;  /* 0xfffffffc00f08947 */ /* 0x004fea000383ffff */
[----:B------:R-:W-:Y:S05]  /*59a0*/  BRA `(.L_x_114) ;  /* 0xfffffff8009c7947 */ /* 0x000fea000383ffff */
.L_x_115:
[----:B------:R-:W-:-:S00]  /*59b0*/  BRA `(.L_x_115) ;  /* 0xfffffffc00fc7947 */ /* 0x000fc0000383ffff */
[----:B------:R-:W-:-:S00]  /*59c0*/  NOP ;  /* 0x0000000000007918 */ /* 0x000fc00000000000 */
        /* <DEDUP_REMOVED lines=11> */
.L_x_116:


//--------------------- .nv.global.init           --------------------------
	.section	.nv.global.init,"aw",@progbits
.nv.global.init:
	.type		$str$22,@object
	.size		$str$22,($str$23 - $str$22)
$str$22:
        /*0000*/ 	.byte	0x6b, 0x5f, 0x74, 0x69, 0x6c, 0x65, 0x5f, 0x63, 0x6f, 0x75, 0x6e, 0x74, 0x20, 0x3e, 0x3d, 0x20
        /*0010*/ 	.byte	0x31, 0x00
	.type		$str$23,@object
	.size		$str$23,(__unnamed_1 - $str$23)
$str$23:
        /*0012*/ 	.byte	0x2f, 0x74, 0x6d, 0x70, 0x2f, 0x63, 0x75, 0x74, 0x6c, 0x61, 0x73, 0x73, 0x5f, 0x73, 0x77, 0x65
        /*0022*/ 	.byte	0x65, 0x70, 0x5f, 0x73, 0x72, 0x63, 0x2f, 0x69, 0x6e, 0x63, 0x6c, 0x75, 0x64, 0x65, 0x2f, 0x63
        /*0032*/ 	.byte	0x75, 0x74, 0x6c, 0x61, 0x73, 0x73, 0x2f, 0x67, 0x65, 0x6d, 0x6d, 0x2f, 0x63, 0x6f, 0x6c, 0x6c
        /*0042*/ 	.byte	0x65, 0x63, 0x74, 0x69, 0x76, 0x65, 0x2f, 0x73, 0x6d, 0x39, 0x30, 0x5f, 0x6d, 0x6d, 0x61, 0x5f
        /*0052*/ 	.byte	0x74, 0x6d, 0x61, 0x5f, 0x67, 0x6d, 0x6d, 0x61, 0x5f, 0x73, 0x73, 0x5f, 0x77, 0x61, 0x72, 0x70
        /*0062*/ 	.byte	0x73, 0x70, 0x65, 0x63, 0x69, 0x61, 0x6c, 0x69, 0x7a, 0x65, 0x64, 0x2e, 0x68, 0x70, 0x70, 0x00
	.type		__unnamed_1,@object
	.size		__unnamed_1,(.L_0 - __unnamed_1)
__unnamed_1:
        /*0072*/ 	.byte	0x76, 0x6f, 0x69, 0x64, 0x20, 0x63, 0x75, 0x74, 0x6c, 0x61, 0x73, 0x73, 0x3a, 0x3a, 0x67, 0x65
        /* <DEDUP_REMOVED lines=180> */
        /*0bc2*/ 	.byte	0x79, 0x5d, 0x00
.L_0:


//--------------------- .nv.shared._ZN7cutlass13device_kernelINS_4gemm6kernel13GemmUniversalIN4cute5tupleIJiiiiEEENS1_10collective13CollectiveMmaINS1_34MainloopSm90TmaGmmaWarpSpecializedILi11ENS5_IJNS4_1CILi2EEENSA_ILi1EEESC_EEENS1_35KernelTmaWarpSpecializedCooperativeEEENS5_IJNSA_ILi128EEENSA_ILi32EEENSA_ILi64EEEEEENS_6half_tENS5_IJlSC_lEEESK_SL_NS4_8TiledMMAINS4_8MMA_AtomIJNS4_4SM904GMMA25MMA_64x32x16_F32F16F16_SSILNSP_5MajorE0ELSR_0ELNSP_7ScaleInE1ELSS_1EEEEEENS4_6LayoutISD_NS5_IJSC_NSA_ILi0EEESW_EEEEENS5_IJNS4_10UnderscoreESZ_SZ_EEEEENS4_13SM90_TMA_LOADENS4_14ComposedLayoutINS4_7SwizzleILi3ELi4ELi3EEENS4_18smem_ptr_flag_bitsILi16EEENSV_INS5_IJNSA_ILi8EEESI_EEENS5_IJSI_SC_EEEEEEEvNS4_8identityENS4_23SM90_TMA_LOAD_MULTICASTES1C_vS1D_EENS_8epilogue10collective6detail29Sm90TmaWarpSpecializedAdapterINS1H_15DefaultEpilogueISK_SL_SL_NS1G_6thread17LinearCombinationISK_Li1EffLNS1L_9ScaleType4KindE0ELNS_15FloatRoundStyleE2ESK_EENS1_15EpilogueDefaultEEEEEvvEEEEvNT_6ParamsE --------------------------
	.section	.nv.shared._ZN7cutlass13device_kernelINS_4gemm6kernel13GemmUniversalIN4cute5tupleIJiiiiEEENS1_10collective13CollectiveMmaINS1_34MainloopSm90TmaGmmaWarpSpecializedILi11ENS5_IJNS4_1CILi2EEENSA_ILi1EEESC_EEENS1_35KernelTmaWarpSpecializedCooperativeEEENS5_IJNSA_ILi128EEENSA_ILi32EEENSA_ILi64EEEEEENS_6half_tENS5_IJlSC_lEEESK_SL_NS4_8TiledMMAINS4_8MMA_AtomIJNS4_4SM904GMMA25MMA_64x32x16_F32F16F16_SSILNSP_5MajorE0ELSR_0ELNSP_7ScaleInE1ELSS_1EEEEEENS4_6LayoutISD_NS5_IJSC_NSA_ILi0EEESW_EEEEENS5_IJNS4_10UnderscoreESZ_SZ_EEEEENS4_13SM90_TMA_LOADENS4_14ComposedLayoutINS4_7SwizzleILi3ELi4ELi3EEENS4_18smem_ptr_flag_bitsILi16EEENSV_INS5_IJNSA_ILi8EEESI_EEENS5_IJSI_SC_EEEEEEEvNS4_8identityENS4_23SM90_TMA_LOAD_MULTICASTES1C_vS1D_EENS_8epilogue10collective6detail29Sm90TmaWarpSpecializedAdapterINS1H_15DefaultEpilogueISK_SL_SL_NS1G_6thread17LinearCombinationISK_Li1EffLNS1L_9ScaleType4KindE0ELNS_15FloatRoundStyleE2ESK_EENS1_15EpilogueDefaultEEEEEvvEEEEvNT_6ParamsE,"aw",@nobits
	.sectionflags	@""
	.align	16
	.zero		1024


//--------------------- .nv.shared.reserved.0     --------------------------
	.section	.nv.shared.reserved.0,"aw",@nobits
	.weak		__nv_reservedSMEM_offset_0_alias
	.size		__nv_reservedSMEM_offset_0_alias, 0, 0
	.other		__nv_reservedSMEM_offset_0_alias,@"STO_CUDA_RESERVED_SHARED STV_DEFAULT"
__nv_reservedSMEM_offset_0_alias:
	.zero		0


//--------------------- .nv.global                --------------------------
	.section	.nv.global,"aw",@nobits
.nv.global:
	.type		_ZN40_INTERNAL_d3ad2811_4_k_cu_542b48ab_166054cute1_E,@object
	.size		_ZN40_INTERNAL_d3ad2811_4_k_cu_542b48ab_166054cute1_E,(_ZN40_INTERNAL_d3ad2811_4_k_cu_542b48ab_166054cuda3std3__45__cpo6cbeginE - _ZN40_INTERNAL_d3ad2811_4_k_cu_542b48ab_166054cute1_E)
_ZN40_INTERNAL_d3ad2811_4_k_cu_542b48ab_166054cute1_E:
	.zero		1
	.type		_ZN40_INTERNAL_d3ad2811_4_k_cu_542b48ab_166054cuda3std3__45__cpo6cbeginE,@object
	.size		_ZN40_INTERNAL_d3ad2811_4_k_cu_542b48ab_166054cuda3std3__45__cpo6cbeginE,(_ZN40_INTERNAL_d3ad2811_4_k_cu_542b48ab_166054cuda3std3__48in_placeE - _ZN40_INTERNAL_d3ad2811_4_k_cu_542b48ab_166054cuda3std3__45__cpo6cbeginE)
_ZN40_INTERNAL_d3ad2811_4_k_cu_542b48ab_166054cuda3std3__45__cpo6cbeginE:
	.zero		1
	.type		_ZN40_INTERNAL_d3ad2811_4_k_cu_542b48ab_166054cuda3std3__48in_placeE,@object
	.size		_ZN40_INTERNAL_d3ad2811_4_k_cu_542b48ab_166054cuda3std3__48in_placeE,(_ZN40_INTERNAL_d3ad2811_4_k_cu_542b48ab_166054cuda3std6ranges3__45__cpo9iter_moveE - _ZN40_INTERNAL_d3ad2811_4_k_cu_542b48ab_166054cuda3std3__48in_placeE)
_ZN40_INTERNAL_d3ad2811_4_k_cu_542b48ab_166054cuda3std3__48in_placeE:
	.zero		1
	.type		_ZN40_INTERNAL_d3ad2811_4_k_cu_542b48ab_166054cuda3std6ranges3__45__cpo9iter_moveE,@object
	.size		_ZN40_INTERNAL_d3ad2811_4_k_cu_542b48ab_166054cuda3std6ranges3__45__cpo9iter_moveE,(_ZN40_INTERNAL_d3ad2811_4_k_cu_542b48ab_166054cuda3std3__45__cpo5beginE - _ZN40_INTERNAL_d3ad2811_4_k_cu_542b48ab_166054cuda3std6ranges3__45__cpo9iter_moveE)
_ZN40_INTERNAL_d3ad2811_4_k_cu_542b48ab_166054cuda3std6ranges3__45__cpo9iter_moveE:
	.zero		1
	.type		_ZN40_INTERNAL_d3ad2811_4_k_cu_542b48ab_166054cuda3std3__45__cpo5beginE,@object
	.size		_ZN40_INTERNAL_d3ad2811_4_k_cu_542b48ab_166054cuda3std3__45__cpo5beginE,(_ZN40_INTERNAL_d3ad2811_4_k_cu_542b48ab_166054cuda3std3__442_GLOBAL__N__d3ad2811_4_k_cu_542b48ab_166056ignoreE - _ZN40_INTERNAL_d3ad2811_4_k_cu_542b48ab_166054cuda3std3__45__cpo5beginE)
_ZN40_INTERNAL_d3ad2811_4_k_cu_542b48ab_166054cuda3std3__45__cpo5beginE:
	.zero		1
	.type		_ZN40_INTERNAL_d3ad2811_4_k_cu_542b48ab_166054cuda3std3__442_GLOBAL__N__d3ad2811_4_k_cu_542b48ab_166056ignoreE,@object
	.size		_ZN40_INTERNAL_d3ad2811_4_k_cu_542b48ab_166054cuda3std3__442_GLOBAL__N__d3ad2811_4_k_cu_542b48ab_166056ignoreE,(_ZN40_INTERNAL_d3ad2811_4_k_cu_542b48ab_166054cute7productE - _ZN40_INTERNAL_d3ad2811_4_k_cu_542b48ab_166054cuda3std3__442_GLOBAL__N__d3ad2811_4_k_cu_542b48ab_166056ignoreE)
_ZN40_INTERNAL_d3ad2811_4_k_cu_542b48ab_166054cuda3std3__442_GLOBAL__N__d3ad2811_4_k_cu_542b48ab_166056ignoreE:
	.zero		1
	.type		_ZN40_INTERNAL_d3ad2811_4_k_cu_542b48ab_166054cute7productE,@object
	.size		_ZN40_INTERNAL_d3ad2811_4_k_cu_542b48ab_166054cute7productE,(_ZN40_INTERNAL_d3ad2811_4_k_cu_542b48ab_166054cuda3std3__45__cpo3endE - _ZN40_INTERNAL_d3ad2811_4_k_cu_542b48ab_166054cute7productE)
_ZN40_INTERNAL_d3ad2811_4_k_cu_542b48ab_166054cute7productE:
	.zero		1
	.type		_ZN40_INTERNAL_d3ad2811_4_k_cu_542b48ab_166054cuda3std3__45__cpo3endE,@object
	.size		_ZN40_INTERNAL_d3ad2811_4_k_cu_542b48ab_166054cuda3std3__45__cpo3endE,(_ZN40_INTERNAL_d3ad2811_4_k_cu_542b48ab_166054cuda3std3__419piecewise_constructE - _ZN40_INTERNAL_d3ad2811_4_k_cu_542b48ab_166054cuda3std3__45__cpo3endE)
_ZN40_INTERNAL_d3ad2811_4_k_cu_542b48ab_166054cuda3std3__45__cpo3endE:
	.zero		1
	.type		_ZN40_INTERNAL_d3ad2811_4_k_cu_542b48ab_166054cuda3std3__419piecewise_constructE,@object
	.size		_ZN40_INTERNAL_d3ad2811_4_k_cu_542b48ab_166054cuda3std3__419piecewise_constructE,(_ZN40_INTERNAL_d3ad2811_4_k_cu_542b48ab_166054cuda3std3__45__cpo4cendE - _ZN40_INTERNAL_d3ad2811_4_k_cu_542b48ab_166054cuda3std3__419piecewise_constructE)
_ZN40_INTERNAL_d3ad2811_4_k_cu_542b48ab_166054cuda3std3__419piecewise_constructE:
	.zero		1
	.type		_ZN40_INTERNAL_d3ad2811_4_k_cu_542b48ab_166054cuda3std3__45__cpo4cendE,@object
	.size		_ZN40_INTERNAL_d3ad2811_4_k_cu_542b48ab_166054cuda3std3__45__cpo4cendE,(_ZN40_INTERNAL_d3ad2811_4_k_cu_542b48ab_166054cuda3std6ranges3__45__cpo4swapE - _ZN40_INTERNAL_d3ad2811_4_k_cu_542b48ab_166054cuda3std3__45__cpo4cendE)
_ZN40_INTERNAL_d3ad2811_4_k_cu_542b48ab_166054cuda3std3__45__cpo4cendE:
	.zero		1
	.type		_ZN40_INTERNAL_d3ad2811_4_k_cu_542b48ab_166054cuda3std6ranges3__45__cpo4swapE,@object
	.size		_ZN40_INTERNAL_d3ad2811_4_k_cu_542b48ab_166054cuda3std6ranges3__45__cpo4swapE,(.L_8 - _ZN40_INTERNAL_d3ad2811_4_k_cu_542b48ab_166054cuda3std6ranges3__45__cpo4swapE)
_ZN40_INTERNAL_d3ad2811_4_k_cu_542b48ab_166054cuda3std6ranges3__45__cpo4swapE:
	.zero		1
.L_8:


//--------------------- .nv.constant0._ZN7cutlass13device_kernelINS_4gemm6kernel13GemmUniversalIN4cute5tupleIJiiiiEEENS1_10collective13CollectiveMmaINS1_34MainloopSm90TmaGmmaWarpSpecializedILi11ENS5_IJNS4_1CILi2EEENSA_ILi1EEESC_EEENS1_35KernelTmaWarpSpecializedCooperativeEEENS5_IJNSA_ILi128EEENSA_ILi32EEENSA_ILi64EEEEEENS_6half_tENS5_IJlSC_lEEESK_SL_NS4_8TiledMMAINS4_8MMA_AtomIJNS4_4SM904GMMA25MMA_64x32x16_F32F16F16_SSILNSP_5MajorE0ELSR_0ELNSP_7ScaleInE1ELSS_1EEEEEENS4_6LayoutISD_NS5_IJSC_NSA_ILi0EEESW_EEEEENS5_IJNS4_10UnderscoreESZ_SZ_EEEEENS4_13SM90_TMA_LOADENS4_14ComposedLayoutINS4_7SwizzleILi3ELi4ELi3EEENS4_18smem_ptr_flag_bitsILi16EEENSV_INS5_IJNSA_ILi8EEESI_EEENS5_IJSI_SC_EEEEEEEvNS4_8identityENS4_23SM90_TMA_LOAD_MULTICASTES1C_vS1D_EENS_8epilogue10collective6detail29Sm90TmaWarpSpecializedAdapterINS1H_15DefaultEpilogueISK_SL_SL_NS1G_6thread17LinearCombinationISK_Li1EffLNS1L_9ScaleType4KindE0ELNS_15FloatRoundStyleE2ESK_EENS1_15EpilogueDefaultEEEEEvvEEEEvNT_6ParamsE --------------------------
	.section	.nv.constant0._ZN7cutlass13device_kernelINS_4gemm6kernel13GemmUniversalIN4cute5tupleIJiiiiEEENS1_10collective13CollectiveMmaINS1_34MainloopSm90TmaGmmaWarpSpecializedILi11ENS5_IJNS4_1CILi2EEENSA_ILi1EEESC_EEENS1_35KernelTmaWarpSpecializedCooperativeEEENS5_IJNSA_ILi128EEENSA_ILi32EEENSA_ILi64EEEEEENS_6half_tENS5_IJlSC_lEEESK_SL_NS4_8TiledMMAINS4_8MMA_AtomIJNS4_4SM904GMMA25MMA_64x32x16_F32F16F16_SSILNSP_5MajorE0ELSR_0ELNSP_7ScaleInE1ELSS_1EEEEEENS4_6LayoutISD_NS5_IJSC_NSA_ILi0EEESW_EEEEENS5_IJNS4_10UnderscoreESZ_SZ_EEEEENS4_13SM90_TMA_LOADENS4_14ComposedLayoutINS4_7SwizzleILi3ELi4ELi3EEENS4_18smem_ptr_flag_bitsILi16EEENSV_INS5_IJNSA_ILi8EEESI_EEENS5_IJSI_SC_EEEEEEEvNS4_8identityENS4_23SM90_TMA_LOAD_MULTICASTES1C_vS1D_EENS_8epilogue10collective6detail29Sm90TmaWarpSpecializedAdapterINS1H_15DefaultEpilogueISK_SL_SL_NS1G_6thread17LinearCombinationISK_Li1EffLNS1L_9ScaleType4KindE0ELNS_15FloatRoundStyleE2ESK_EENS1_15EpilogueDefaultEEEEEvvEEEEvNT_6ParamsE,"a",@progbits
	.sectionflags	@""
	.align	4
.nv.constant0._ZN7cutlass13device_kernelINS_4gemm6kernel13GemmUniversalIN4cute5tupleIJiiiiEEENS1_10collective13CollectiveMmaINS1_34MainloopSm90TmaGmmaWarpSpecializedILi11ENS5_IJNS4_1CILi2EEENSA_ILi1EEESC_EEENS1_35KernelTmaWarpSpecializedCooperativeEEENS5_IJNSA_ILi128EEENSA_ILi32EEENSA_ILi64EEEEEENS_6half_tENS5_IJlSC_lEEESK_SL_NS4_8TiledMMAINS4_8MMA_AtomIJNS4_4SM904GMMA25MMA_64x32x16_F32F16F16_SSILNSP_5MajorE0ELSR_0ELNSP_7ScaleInE1ELSS_1EEEEEENS4_6LayoutISD_NS5_IJSC_NSA_ILi0EEESW_EEEEENS5_IJNS4_10UnderscoreESZ_SZ_EEEEENS4_13SM90_TMA_LOADENS4_14ComposedLayoutINS4_7SwizzleILi3ELi4ELi3EEENS4_18smem_ptr_flag_bitsILi16EEENSV_INS5_IJNSA_ILi8EEESI_EEENS5_IJSI_SC_EEEEEEEvNS4_8identityENS4_23SM90_TMA_LOAD_MULTICASTES1C_vS1D_EENS_8epilogue10collective6detail29Sm90TmaWarpSpecializedAdapterINS1H_15DefaultEpilogueISK_SL_SL_NS1G_6thread17LinearCombinationISK_Li1EffLNS1L_9ScaleType4KindE0ELNS_15FloatRoundStyleE2ESK_EENS1_15EpilogueDefaultEEEEEvvEEEEvNT_6ParamsE:
	.zero		1664


//--------------------- SYMBOLS --------------------------

	.type		.nv.reservedSmem.offset0,@object
	.size		.nv.reservedSmem.offset0,0x4
	.type		__assertfail,@function
